//
// Generated by NVIDIA NVVM Compiler
//
// Compiler Build ID: CL-36424714
// Cuda compilation tools, release 13.0, V13.0.88
// Based on NVVM 20.0.0
//

.version 9.0
.target sm_100
.address_size 64

	// .globl	_Z22cuda_invertToGrayscalePhS_iiiPiii

.visible .entry _Z22cuda_invertToGrayscalePhS_iiiPiii(
	.param .u64 .ptr .align 1 _Z22cuda_invertToGrayscalePhS_iiiPiii_param_0,
	.param .u64 .ptr .align 1 _Z22cuda_invertToGrayscalePhS_iiiPiii_param_1,
	.param .u32 _Z22cuda_invertToGrayscalePhS_iiiPiii_param_2,
	.param .u32 _Z22cuda_invertToGrayscalePhS_iiiPiii_param_3,
	.param .u32 _Z22cuda_invertToGrayscalePhS_iiiPiii_param_4,
	.param .u64 .ptr .align 1 _Z22cuda_invertToGrayscalePhS_iiiPiii_param_5,
	.param .u32 _Z22cuda_invertToGrayscalePhS_iiiPiii_param_6,
	.param .u32 _Z22cuda_invertToGrayscalePhS_iiiPiii_param_7
)
{
	.reg .pred 	%p<11>;
	.reg .b16 	%rs<5>;
	.reg .b32 	%r<35>;
	.reg .b32 	%f<7>;
	.reg .b64 	%rd<18>;

	ld.param.u64 	%rd3, [_Z22cuda_invertToGrayscalePhS_iiiPiii_param_0];
	ld.param.u64 	%rd5, [_Z22cuda_invertToGrayscalePhS_iiiPiii_param_1];
	ld.param.u32 	%r17, [_Z22cuda_invertToGrayscalePhS_iiiPiii_param_2];
	ld.param.u32 	%r18, [_Z22cuda_invertToGrayscalePhS_iiiPiii_param_3];
	ld.param.u32 	%r15, [_Z22cuda_invertToGrayscalePhS_iiiPiii_param_4];
	ld.param.u64 	%rd4, [_Z22cuda_invertToGrayscalePhS_iiiPiii_param_5];
	ld.param.u32 	%r16, [_Z22cuda_invertToGrayscalePhS_iiiPiii_param_7];
	cvta.to.global.u64 	%rd1, %rd5;
	mov.u32 	%r19, %tid.x;
	mov.u32 	%r20, %ctaid.x;
	mov.u32 	%r21, %ntid.x;
	mad.lo.s32 	%r22, %r20, %r21, %r19;
	mad.lo.s32 	%r1, %r15, %r22, %r18;
	add.s32 	%r23, %r18, %r17;
	setp.gt.s32 	%p1, %r1, %r23;
	@%p1 bra 	$L__BB0_14;
	cvta.to.global.u64 	%rd6, %rd3;
	cvt.s64.s32 	%rd7, %r1;
	add.s64 	%rd8, %rd6, %rd7;
	ld.global.u8 	%rs2, [%rd8+2];
	cvt.rn.f32.u16 	%f2, %rs2;
	ld.global.u8 	%rs3, [%rd8+1];
	cvt.rn.f32.u16 	%f3, %rs3;
	mul.f32 	%f4, %f3, 0f3F1645A2;
	fma.rn.f32 	%f5, %f2, 0f3E991687, %f4;
	ld.global.u8 	%rs4, [%rd8];
	cvt.rn.f32.u16 	%f6, %rs4;
	fma.rn.f32 	%f1, %f6, 0f3DE978D5, %f5;
	setp.lt.s32 	%p2, %r15, 1;
	@%p2 bra 	$L__BB0_13;
	cvt.rzi.u32.f32 	%r25, %f1;
	cvt.u16.u32 	%rs1, %r25;
	and.b32  	%r2, %r15, 7;
	setp.lt.u32 	%p3, %r15, 8;
	mov.b32 	%r33, 0;
	@%p3 bra 	$L__BB0_5;
	and.b32  	%r33, %r15, 2147483640;
	neg.s32 	%r31, %r33;
	add.s64 	%rd2, %rd1, 3;
	mov.u32 	%r30, %r1;
$L__BB0_4:
	.pragma "nounroll";
	cvt.s64.s32 	%rd9, %r30;
	add.s64 	%rd10, %rd2, %rd9;
	st.global.u8 	[%rd10+-3], %rs1;
	st.global.u8 	[%rd10+-2], %rs1;
	st.global.u8 	[%rd10+-1], %rs1;
	st.global.u8 	[%rd10], %rs1;
	st.global.u8 	[%rd10+1], %rs1;
	st.global.u8 	[%rd10+2], %rs1;
	st.global.u8 	[%rd10+3], %rs1;
	st.global.u8 	[%rd10+4], %rs1;
	add.s32 	%r31, %r31, 8;
	add.s32 	%r30, %r30, 8;
	setp.ne.s32 	%p4, %r31, 0;
	@%p4 bra 	$L__BB0_4;
$L__BB0_5:
	setp.eq.s32 	%p5, %r2, 0;
	@%p5 bra 	$L__BB0_13;
	and.b32  	%r10, %r15, 3;
	setp.lt.u32 	%p6, %r2, 4;
	@%p6 bra 	$L__BB0_8;
	add.s32 	%r26, %r33, %r1;
	cvt.s64.s32 	%rd11, %r26;
	add.s64 	%rd12, %rd1, %rd11;
	st.global.u8 	[%rd12], %rs1;
	st.global.u8 	[%rd12+1], %rs1;
	st.global.u8 	[%rd12+2], %rs1;
	st.global.u8 	[%rd12+3], %rs1;
	add.s32 	%r33, %r33, 4;
$L__BB0_8:
	setp.eq.s32 	%p7, %r10, 0;
	@%p7 bra 	$L__BB0_13;
	setp.eq.s32 	%p8, %r10, 1;
	@%p8 bra 	$L__BB0_11;
	add.s32 	%r27, %r33, %r1;
	cvt.s64.s32 	%rd13, %r27;
	add.s64 	%rd14, %rd1, %rd13;
	st.global.u8 	[%rd14], %rs1;
	st.global.u8 	[%rd14+1], %rs1;
	add.s32 	%r33, %r33, 2;
$L__BB0_11:
	and.b32  	%r28, %r15, 1;
	setp.eq.b32 	%p9, %r28, 1;
	not.pred 	%p10, %p9;
	@%p10 bra 	$L__BB0_13;
	add.s32 	%r29, %r33, %r1;
	cvt.s64.s32 	%rd15, %r29;
	add.s64 	%rd16, %rd1, %rd15;
	st.global.u8 	[%rd16], %rs1;
$L__BB0_13:
	cvta.to.global.u64 	%rd17, %rd4;
	st.global.u32 	[%rd17], %r16;
$L__BB0_14:
	ret;

}
	// .globl	_Z17cuda_invertColorsPhS_iiiPiii
.visible .entry _Z17cuda_invertColorsPhS_iiiPiii(
	.param .u64 .ptr .align 1 _Z17cuda_invertColorsPhS_iiiPiii_param_0,
	.param .u64 .ptr .align 1 _Z17cuda_invertColorsPhS_iiiPiii_param_1,
	.param .u32 _Z17cuda_invertColorsPhS_iiiPiii_param_2,
	.param .u32 _Z17cuda_invertColorsPhS_iiiPiii_param_3,
	.param .u32 _Z17cuda_invertColorsPhS_iiiPiii_param_4,
	.param .u64 .ptr .align 1 _Z17cuda_invertColorsPhS_iiiPiii_param_5,
	.param .u32 _Z17cuda_invertColorsPhS_iiiPiii_param_6,
	.param .u32 _Z17cuda_invertColorsPhS_iiiPiii_param_7
)
{
	.reg .pred 	%p<11>;
	.reg .b16 	%rs<30>;
	.reg .b32 	%r<72>;
	.reg .b32 	%f<63>;
	.reg .b64 	%rd<21>;

	ld.param.u64 	%rd6, [_Z17cuda_invertColorsPhS_iiiPiii_param_0];
	ld.param.u64 	%rd7, [_Z17cuda_invertColorsPhS_iiiPiii_param_1];
	ld.param.u32 	%r26, [_Z17cuda_invertColorsPhS_iiiPiii_param_2];
	ld.param.u32 	%r23, [_Z17cuda_invertColorsPhS_iiiPiii_param_3];
	ld.param.u32 	%r24, [_Z17cuda_invertColorsPhS_iiiPiii_param_4];
	ld.param.u64 	%rd5, [_Z17cuda_invertColorsPhS_iiiPiii_param_5];
	ld.param.u32 	%r25, [_Z17cuda_invertColorsPhS_iiiPiii_param_7];
	cvta.to.global.u64 	%rd1, %rd7;
	cvta.to.global.u64 	%rd2, %rd6;
	mov.u32 	%r27, %tid.x;
	mov.u32 	%r28, %ctaid.x;
	mov.u32 	%r29, %ntid.x;
	mad.lo.s32 	%r30, %r28, %r29, %r27;
	mul.lo.s32 	%r1, %r24, %r30;
	add.s32 	%r2, %r1, %r23;
	add.s32 	%r31, %r23, %r26;
	setp.gt.s32 	%p1, %r2, %r31;
	@%p1 bra 	$L__BB1_15;
	setp.lt.s32 	%p2, %r24, 1;
	@%p2 bra 	$L__BB1_14;
	and.b32  	%r3, %r24, 15;
	setp.lt.u32 	%p3, %r24, 16;
	mov.b32 	%r68, 0;
	@%p3 bra 	$L__BB1_5;
	and.b32  	%r68, %r24, 2147483632;
	neg.s32 	%r66, %r68;
	add.s64 	%rd3, %rd2, 7;
	add.s64 	%rd4, %rd1, 7;
	mov.u32 	%r65, %r2;
$L__BB1_4:
	.pragma "nounroll";
	cvt.s64.s32 	%rd8, %r65;
	add.s64 	%rd9, %rd3, %rd8;
	add.s64 	%rd10, %rd4, %rd8;
	ld.global.u8 	%rs1, [%rd9+-7];
	cvt.rn.f32.u16 	%f1, %rs1;
	mov.f32 	%f2, 0f437F0000;
	sub.f32 	%f3, %f2, %f1;
	cvt.rzi.u32.f32 	%r33, %f3;
	st.global.u8 	[%rd10+-7], %r33;
	ld.global.u8 	%rs2, [%rd9+-6];
	cvt.rn.f32.u16 	%f4, %rs2;
	sub.f32 	%f5, %f2, %f4;
	cvt.rzi.u32.f32 	%r34, %f5;
	st.global.u8 	[%rd10+-6], %r34;
	ld.global.u8 	%rs3, [%rd9+-5];
	cvt.rn.f32.u16 	%f6, %rs3;
	sub.f32 	%f7, %f2, %f6;
	cvt.rzi.u32.f32 	%r35, %f7;
	st.global.u8 	[%rd10+-5], %r35;
	ld.global.u8 	%rs4, [%rd9+-4];
	cvt.rn.f32.u16 	%f8, %rs4;
	sub.f32 	%f9, %f2, %f8;
	cvt.rzi.u32.f32 	%r36, %f9;
	st.global.u8 	[%rd10+-4], %r36;
	ld.global.u8 	%rs5, [%rd9+-3];
	cvt.rn.f32.u16 	%f10, %rs5;
	sub.f32 	%f11, %f2, %f10;
	cvt.rzi.u32.f32 	%r37, %f11;
	st.global.u8 	[%rd10+-3], %r37;
	ld.global.u8 	%rs6, [%rd9+-2];
	cvt.rn.f32.u16 	%f12, %rs6;
	sub.f32 	%f13, %f2, %f12;
	cvt.rzi.u32.f32 	%r38, %f13;
	st.global.u8 	[%rd10+-2], %r38;
	ld.global.u8 	%rs7, [%rd9+-1];
	cvt.rn.f32.u16 	%f14, %rs7;
	sub.f32 	%f15, %f2, %f14;
	cvt.rzi.u32.f32 	%r39, %f15;
	st.global.u8 	[%rd10+-1], %r39;
	ld.global.u8 	%rs8, [%rd9];
	cvt.rn.f32.u16 	%f16, %rs8;
	sub.f32 	%f17, %f2, %f16;
	cvt.rzi.u32.f32 	%r40, %f17;
	st.global.u8 	[%rd10], %r40;
	ld.global.u8 	%rs9, [%rd9+1];
	cvt.rn.f32.u16 	%f18, %rs9;
	sub.f32 	%f19, %f2, %f18;
	cvt.rzi.u32.f32 	%r41, %f19;
	st.global.u8 	[%rd10+1], %r41;
	ld.global.u8 	%rs10, [%rd9+2];
	cvt.rn.f32.u16 	%f20, %rs10;
	sub.f32 	%f21, %f2, %f20;
	cvt.rzi.u32.f32 	%r42, %f21;
	st.global.u8 	[%rd10+2], %r42;
	ld.global.u8 	%rs11, [%rd9+3];
	cvt.rn.f32.u16 	%f22, %rs11;
	sub.f32 	%f23, %f2, %f22;
	cvt.rzi.u32.f32 	%r43, %f23;
	st.global.u8 	[%rd10+3], %r43;
	ld.global.u8 	%rs12, [%rd9+4];
	cvt.rn.f32.u16 	%f24, %rs12;
	sub.f32 	%f25, %f2, %f24;
	cvt.rzi.u32.f32 	%r44, %f25;
	st.global.u8 	[%rd10+4], %r44;
	ld.global.u8 	%rs13, [%rd9+5];
	cvt.rn.f32.u16 	%f26, %rs13;
	sub.f32 	%f27, %f2, %f26;
	cvt.rzi.u32.f32 	%r45, %f27;
	st.global.u8 	[%rd10+5], %r45;
	ld.global.u8 	%rs14, [%rd9+6];
	cvt.rn.f32.u16 	%f28, %rs14;
	sub.f32 	%f29, %f2, %f28;
	cvt.rzi.u32.f32 	%r46, %f29;
	st.global.u8 	[%rd10+6], %r46;
	ld.global.u8 	%rs15, [%rd9+7];
	cvt.rn.f32.u16 	%f30, %rs15;
	sub.f32 	%f31, %f2, %f30;
	cvt.rzi.u32.f32 	%r47, %f31;
	st.global.u8 	[%rd10+7], %r47;
	ld.global.u8 	%rs16, [%rd9+8];
	cvt.rn.f32.u16 	%f32, %rs16;
	sub.f32 	%f33, %f2, %f32;
	cvt.rzi.u32.f32 	%r48, %f33;
	st.global.u8 	[%rd10+8], %r48;
	add.s32 	%r66, %r66, 16;
	add.s32 	%r65, %r65, 16;
	setp.ne.s32 	%p4, %r66, 0;
	@%p4 bra 	$L__BB1_4;
$L__BB1_5:
	setp.eq.s32 	%p5, %r3, 0;
	@%p5 bra 	$L__BB1_14;
	and.b32  	%r11, %r24, 7;
	setp.lt.u32 	%p6, %r3, 8;
	@%p6 bra 	$L__BB1_8;
	add.s32 	%r49, %r68, %r2;
	cvt.s64.s32 	%rd11, %r49;
	add.s64 	%rd12, %rd2, %rd11;
	ld.global.u8 	%rs17, [%rd12];
	cvt.rn.f32.u16 	%f34, %rs17;
	mov.f32 	%f35, 0f437F0000;
	sub.f32 	%f36, %f35, %f34;
	cvt.rzi.u32.f32 	%r50, %f36;
	add.s64 	%rd13, %rd1, %rd11;
	st.global.u8 	[%rd13], %r50;
	ld.global.u8 	%rs18, [%rd12+1];
	cvt.rn.f32.u16 	%f37, %rs18;
	sub.f32 	%f38, %f35, %f37;
	cvt.rzi.u32.f32 	%r51, %f38;
	st.global.u8 	[%rd13+1], %r51;
	ld.global.u8 	%rs19, [%rd12+2];
	cvt.rn.f32.u16 	%f39, %rs19;
	sub.f32 	%f40, %f35, %f39;
	cvt.rzi.u32.f32 	%r52, %f40;
	st.global.u8 	[%rd13+2], %r52;
	ld.global.u8 	%rs20, [%rd12+3];
	cvt.rn.f32.u16 	%f41, %rs20;
	sub.f32 	%f42, %f35, %f41;
	cvt.rzi.u32.f32 	%r53, %f42;
	st.global.u8 	[%rd13+3], %r53;
	ld.global.u8 	%rs21, [%rd12+4];
	cvt.rn.f32.u16 	%f43, %rs21;
	sub.f32 	%f44, %f35, %f43;
	cvt.rzi.u32.f32 	%r54, %f44;
	st.global.u8 	[%rd13+4], %r54;
	ld.global.u8 	%rs22, [%rd12+5];
	cvt.rn.f32.u16 	%f45, %rs22;
	sub.f32 	%f46, %f35, %f45;
	cvt.rzi.u32.f32 	%r55, %f46;
	st.global.u8 	[%rd13+5], %r55;
	ld.global.u8 	%rs23, [%rd12+6];
	cvt.rn.f32.u16 	%f47, %rs23;
	sub.f32 	%f48, %f35, %f47;
	cvt.rzi.u32.f32 	%r56, %f48;
	st.global.u8 	[%rd13+6], %r56;
	ld.global.u8 	%rs24, [%rd12+7];
	cvt.rn.f32.u16 	%f49, %rs24;
	sub.f32 	%f50, %f35, %f49;
	cvt.rzi.u32.f32 	%r57, %f50;
	st.global.u8 	[%rd13+7], %r57;
	add.s32 	%r68, %r68, 8;
$L__BB1_8:
	setp.eq.s32 	%p7, %r11, 0;
	@%p7 bra 	$L__BB1_14;
	and.b32  	%r14, %r24, 3;
	setp.lt.u32 	%p8, %r11, 4;
	@%p8 bra 	$L__BB1_11;
	add.s32 	%r58, %r68, %r2;
	cvt.s64.s32 	%rd14, %r58;
	add.s64 	%rd15, %rd2, %rd14;
	ld.global.u8 	%rs25, [%rd15];
	cvt.rn.f32.u16 	%f51, %rs25;
	mov.f32 	%f52, 0f437F0000;
	sub.f32 	%f53, %f52, %f51;
	cvt.rzi.u32.f32 	%r59, %f53;
	add.s64 	%rd16, %rd1, %rd14;
	st.global.u8 	[%rd16], %r59;
	ld.global.u8 	%rs26, [%rd15+1];
	cvt.rn.f32.u16 	%f54, %rs26;
	sub.f32 	%f55, %f52, %f54;
	cvt.rzi.u32.f32 	%r60, %f55;
	st.global.u8 	[%rd16+1], %r60;
	ld.global.u8 	%rs27, [%rd15+2];
	cvt.rn.f32.u16 	%f56, %rs27;
	sub.f32 	%f57, %f52, %f56;
	cvt.rzi.u32.f32 	%r61, %f57;
	st.global.u8 	[%rd16+2], %r61;
	ld.global.u8 	%rs28, [%rd15+3];
	cvt.rn.f32.u16 	%f58, %rs28;
	sub.f32 	%f59, %f52, %f58;
	cvt.rzi.u32.f32 	%r62, %f59;
	st.global.u8 	[%rd16+3], %r62;
	add.s32 	%r68, %r68, 4;
$L__BB1_11:
	setp.eq.s32 	%p9, %r14, 0;
	@%p9 bra 	$L__BB1_14;
	add.s32 	%r63, %r68, %r23;
	add.s32 	%r71, %r63, %r1;
	neg.s32 	%r70, %r14;
$L__BB1_13:
	.pragma "nounroll";
	cvt.s64.s32 	%rd17, %r71;
	add.s64 	%rd18, %rd1, %rd17;
	add.s64 	%rd19, %rd2, %rd17;
	ld.global.u8 	%rs29, [%rd19];
	cvt.rn.f32.u16 	%f60, %rs29;
	mov.f32 	%f61, 0f437F0000;
	sub.f32 	%f62, %f61, %f60;
	cvt.rzi.u32.f32 	%r64, %f62;
	st.global.u8 	[%rd18], %r64;
	add.s32 	%r71, %r71, 1;
	add.s32 	%r70, %r70, 1;
	setp.ne.s32 	%p10, %r70, 0;
	@%p10 bra 	$L__BB1_13;
$L__BB1_14:
	cvta.to.global.u64 	%rd20, %rd5;
	st.global.u32 	[%rd20], %r25;
$L__BB1_15:
	ret;

}
	// .globl	_Z17cuda_thresholdingPhS_iiiiPiii
.visible .entry _Z17cuda_thresholdingPhS_iiiiPiii(
	.param .u64 .ptr .align 1 _Z17cuda_thresholdingPhS_iiiiPiii_param_0,
	.param .u64 .ptr .align 1 _Z17cuda_thresholdingPhS_iiiiPiii_param_1,
	.param .u32 _Z17cuda_thresholdingPhS_iiiiPiii_param_2,
	.param .u32 _Z17cuda_thresholdingPhS_iiiiPiii_param_3,
	.param .u32 _Z17cuda_thresholdingPhS_iiiiPiii_param_4,
	.param .u32 _Z17cuda_thresholdingPhS_iiiiPiii_param_5,
	.param .u64 .ptr .align 1 _Z17cuda_thresholdingPhS_iiiiPiii_param_6,
	.param .u32 _Z17cuda_thresholdingPhS_iiiiPiii_param_7,
	.param .u32 _Z17cuda_thresholdingPhS_iiiiPiii_param_8
)
{
	.reg .pred 	%p<21>;
	.reg .b16 	%rs<31>;
	.reg .b32 	%r<68>;
	.reg .b32 	%f<87>;
	.reg .b64 	%rd<25>;

	ld.param.u64 	%rd6, [_Z17cuda_thresholdingPhS_iiiiPiii_param_0];
	ld.param.u64 	%rd7, [_Z17cuda_thresholdingPhS_iiiiPiii_param_1];
	ld.param.u32 	%r40, [_Z17cuda_thresholdingPhS_iiiiPiii_param_2];
	ld.param.u32 	%r36, [_Z17cuda_thresholdingPhS_iiiiPiii_param_3];
	ld.param.u32 	%r37, [_Z17cuda_thresholdingPhS_iiiiPiii_param_4];
	ld.param.u32 	%r38, [_Z17cuda_thresholdingPhS_iiiiPiii_param_5];
	ld.param.u64 	%rd5, [_Z17cuda_thresholdingPhS_iiiiPiii_param_6];
	ld.param.u32 	%r39, [_Z17cuda_thresholdingPhS_iiiiPiii_param_8];
	cvta.to.global.u64 	%rd1, %rd6;
	cvta.to.global.u64 	%rd2, %rd7;
	mov.u32 	%r41, %tid.x;
	mov.u32 	%r42, %ctaid.x;
	mov.u32 	%r43, %ntid.x;
	mad.lo.s32 	%r44, %r42, %r43, %r41;
	mul.lo.s32 	%r1, %r37, %r44;
	add.s32 	%r2, %r1, %r36;
	add.s32 	%r45, %r36, %r40;
	setp.gt.s32 	%p1, %r2, %r45;
	@%p1 bra 	$L__BB2_27;
	setp.lt.s32 	%p2, %r37, 1;
	mov.f32 	%f86, 0f00000000;
	@%p2 bra 	$L__BB2_14;
	and.b32  	%r3, %r37, 15;
	setp.lt.u32 	%p3, %r37, 16;
	mov.f32 	%f86, 0f00000000;
	mov.b32 	%r59, 0;
	@%p3 bra 	$L__BB2_5;
	and.b32  	%r59, %r37, 2147483632;
	neg.s32 	%r57, %r59;
	add.s64 	%rd3, %rd1, 7;
	mov.f32 	%f86, 0f00000000;
	mov.u32 	%r56, %r2;
$L__BB2_4:
	.pragma "nounroll";
	cvt.s64.s32 	%rd8, %r56;
	add.s64 	%rd9, %rd3, %rd8;
	ld.global.u8 	%rs2, [%rd9+-7];
	cvt.rn.f32.u16 	%f18, %rs2;
	add.f32 	%f19, %f86, %f18;
	ld.global.u8 	%rs3, [%rd9+-6];
	cvt.rn.f32.u16 	%f20, %rs3;
	add.f32 	%f21, %f19, %f20;
	ld.global.u8 	%rs4, [%rd9+-5];
	cvt.rn.f32.u16 	%f22, %rs4;
	add.f32 	%f23, %f21, %f22;
	ld.global.u8 	%rs5, [%rd9+-4];
	cvt.rn.f32.u16 	%f24, %rs5;
	add.f32 	%f25, %f23, %f24;
	ld.global.u8 	%rs6, [%rd9+-3];
	cvt.rn.f32.u16 	%f26, %rs6;
	add.f32 	%f27, %f25, %f26;
	ld.global.u8 	%rs7, [%rd9+-2];
	cvt.rn.f32.u16 	%f28, %rs7;
	add.f32 	%f29, %f27, %f28;
	ld.global.u8 	%rs8, [%rd9+-1];
	cvt.rn.f32.u16 	%f30, %rs8;
	add.f32 	%f31, %f29, %f30;
	ld.global.u8 	%rs9, [%rd9];
	cvt.rn.f32.u16 	%f32, %rs9;
	add.f32 	%f33, %f31, %f32;
	ld.global.u8 	%rs10, [%rd9+1];
	cvt.rn.f32.u16 	%f34, %rs10;
	add.f32 	%f35, %f33, %f34;
	ld.global.u8 	%rs11, [%rd9+2];
	cvt.rn.f32.u16 	%f36, %rs11;
	add.f32 	%f37, %f35, %f36;
	ld.global.u8 	%rs12, [%rd9+3];
	cvt.rn.f32.u16 	%f38, %rs12;
	add.f32 	%f39, %f37, %f38;
	ld.global.u8 	%rs13, [%rd9+4];
	cvt.rn.f32.u16 	%f40, %rs13;
	add.f32 	%f41, %f39, %f40;
	ld.global.u8 	%rs14, [%rd9+5];
	cvt.rn.f32.u16 	%f42, %rs14;
	add.f32 	%f43, %f41, %f42;
	ld.global.u8 	%rs15, [%rd9+6];
	cvt.rn.f32.u16 	%f44, %rs15;
	add.f32 	%f45, %f43, %f44;
	ld.global.u8 	%rs16, [%rd9+7];
	cvt.rn.f32.u16 	%f46, %rs16;
	add.f32 	%f47, %f45, %f46;
	ld.global.u8 	%rs17, [%rd9+8];
	cvt.rn.f32.u16 	%f48, %rs17;
	add.f32 	%f86, %f47, %f48;
	add.s32 	%r57, %r57, 16;
	add.s32 	%r56, %r56, 16;
	setp.ne.s32 	%p4, %r57, 0;
	@%p4 bra 	$L__BB2_4;
$L__BB2_5:
	setp.eq.s32 	%p5, %r3, 0;
	@%p5 bra 	$L__BB2_14;
	and.b32  	%r11, %r37, 7;
	setp.lt.u32 	%p6, %r3, 8;
	@%p6 bra 	$L__BB2_8;
	add.s32 	%r47, %r59, %r2;
	cvt.s64.s32 	%rd10, %r47;
	add.s64 	%rd11, %rd1, %rd10;
	ld.global.u8 	%rs18, [%rd11];
	cvt.rn.f32.u16 	%f50, %rs18;
	add.f32 	%f51, %f86, %f50;
	ld.global.u8 	%rs19, [%rd11+1];
	cvt.rn.f32.u16 	%f52, %rs19;
	add.f32 	%f53, %f51, %f52;
	ld.global.u8 	%rs20, [%rd11+2];
	cvt.rn.f32.u16 	%f54, %rs20;
	add.f32 	%f55, %f53, %f54;
	ld.global.u8 	%rs21, [%rd11+3];
	cvt.rn.f32.u16 	%f56, %rs21;
	add.f32 	%f57, %f55, %f56;
	ld.global.u8 	%rs22, [%rd11+4];
	cvt.rn.f32.u16 	%f58, %rs22;
	add.f32 	%f59, %f57, %f58;
	ld.global.u8 	%rs23, [%rd11+5];
	cvt.rn.f32.u16 	%f60, %rs23;
	add.f32 	%f61, %f59, %f60;
	ld.global.u8 	%rs24, [%rd11+6];
	cvt.rn.f32.u16 	%f62, %rs24;
	add.f32 	%f63, %f61, %f62;
	ld.global.u8 	%rs25, [%rd11+7];
	cvt.rn.f32.u16 	%f64, %rs25;
	add.f32 	%f86, %f63, %f64;
	add.s32 	%r59, %r59, 8;
$L__BB2_8:
	setp.eq.s32 	%p7, %r11, 0;
	@%p7 bra 	$L__BB2_14;
	and.b32  	%r14, %r37, 3;
	setp.lt.u32 	%p8, %r11, 4;
	@%p8 bra 	$L__BB2_11;
	add.s32 	%r48, %r59, %r2;
	cvt.s64.s32 	%rd12, %r48;
	add.s64 	%rd13, %rd1, %rd12;
	ld.global.u8 	%rs26, [%rd13];
	cvt.rn.f32.u16 	%f66, %rs26;
	add.f32 	%f67, %f86, %f66;
	ld.global.u8 	%rs27, [%rd13+1];
	cvt.rn.f32.u16 	%f68, %rs27;
	add.f32 	%f69, %f67, %f68;
	ld.global.u8 	%rs28, [%rd13+2];
	cvt.rn.f32.u16 	%f70, %rs28;
	add.f32 	%f71, %f69, %f70;
	ld.global.u8 	%rs29, [%rd13+3];
	cvt.rn.f32.u16 	%f72, %rs29;
	add.f32 	%f86, %f71, %f72;
	add.s32 	%r59, %r59, 4;
$L__BB2_11:
	setp.eq.s32 	%p9, %r14, 0;
	@%p9 bra 	$L__BB2_14;
	add.s32 	%r49, %r59, %r36;
	add.s32 	%r62, %r49, %r1;
	neg.s32 	%r61, %r14;
$L__BB2_13:
	.pragma "nounroll";
	cvt.s64.s32 	%rd14, %r62;
	add.s64 	%rd15, %rd1, %rd14;
	ld.global.u8 	%rs30, [%rd15];
	cvt.rn.f32.u16 	%f73, %rs30;
	add.f32 	%f86, %f86, %f73;
	add.s32 	%r62, %r62, 1;
	add.s32 	%r61, %r61, 1;
	setp.ne.s32 	%p10, %r61, 0;
	@%p10 bra 	$L__BB2_13;
$L__BB2_14:
	setp.lt.s32 	%p11, %r37, 1;
	@%p11 bra 	$L__BB2_26;
	cvt.rn.f32.s32 	%f74, %r38;
	cvt.rn.f32.s32 	%f75, %r37;
	div.rn.f32 	%f76, %f86, %f75;
	setp.lt.f32 	%p12, %f76, %f74;
	selp.f32 	%f77, 0f00000000, 0f437F0000, %p12;
	cvt.rzi.u32.f32 	%r51, %f77;
	cvt.u16.u32 	%rs1, %r51;
	and.b32  	%r23, %r37, 7;
	setp.lt.u32 	%p13, %r37, 8;
	mov.b32 	%r66, 0;
	@%p13 bra 	$L__BB2_18;
	and.b32  	%r66, %r37, 2147483640;
	neg.s32 	%r64, %r66;
	add.s64 	%rd4, %rd2, 3;
	mov.u32 	%r63, %r2;
$L__BB2_17:
	.pragma "nounroll";
	cvt.s64.s32 	%rd16, %r63;
	add.s64 	%rd17, %rd4, %rd16;
	st.global.u8 	[%rd17+-3], %rs1;
	st.global.u8 	[%rd17+-2], %rs1;
	st.global.u8 	[%rd17+-1], %rs1;
	st.global.u8 	[%rd17], %rs1;
	st.global.u8 	[%rd17+1], %rs1;
	st.global.u8 	[%rd17+2], %rs1;
	st.global.u8 	[%rd17+3], %rs1;
	st.global.u8 	[%rd17+4], %rs1;
	add.s32 	%r64, %r64, 8;
	add.s32 	%r63, %r63, 8;
	setp.ne.s32 	%p14, %r64, 0;
	@%p14 bra 	$L__BB2_17;
$L__BB2_18:
	setp.eq.s32 	%p15, %r23, 0;
	@%p15 bra 	$L__BB2_26;
	and.b32  	%r31, %r37, 3;
	setp.lt.u32 	%p16, %r23, 4;
	@%p16 bra 	$L__BB2_21;
	add.s32 	%r52, %r66, %r2;
	cvt.s64.s32 	%rd18, %r52;
	add.s64 	%rd19, %rd2, %rd18;
	st.global.u8 	[%rd19], %rs1;
	st.global.u8 	[%rd19+1], %rs1;
	st.global.u8 	[%rd19+2], %rs1;
	st.global.u8 	[%rd19+3], %rs1;
	add.s32 	%r66, %r66, 4;
$L__BB2_21:
	setp.eq.s32 	%p17, %r31, 0;
	@%p17 bra 	$L__BB2_26;
	setp.eq.s32 	%p18, %r31, 1;
	@%p18 bra 	$L__BB2_24;
	add.s32 	%r53, %r66, %r2;
	cvt.s64.s32 	%rd20, %r53;
	add.s64 	%rd21, %rd2, %rd20;
	st.global.u8 	[%rd21], %rs1;
	st.global.u8 	[%rd21+1], %rs1;
	add.s32 	%r66, %r66, 2;
$L__BB2_24:
	and.b32  	%r54, %r37, 1;
	setp.eq.b32 	%p19, %r54, 1;
	not.pred 	%p20, %p19;
	@%p20 bra 	$L__BB2_26;
	add.s32 	%r55, %r66, %r2;
	cvt.s64.s32 	%rd22, %r55;
	add.s64 	%rd23, %rd2, %rd22;
	st.global.u8 	[%rd23], %rs1;
$L__BB2_26:
	cvta.to.global.u64 	%rd24, %rd5;
	st.global.u32 	[%rd24], %r39;
$L__BB2_27:
	ret;

}


// ===== COMPILED SASS (sm_100) =====

	.target	sm_100

	.elftype	@"ET_EXEC"


//--------------------- .note.nv.tkinfo           --------------------------
	.section	.note.nv.tkinfo,"",@"SHT_NOTE"
	.sectionflags	@"SHF_NOTE_NV_TKINFO"
	.tkinfo
        /*0018*/ 	.word	0x00000002
        /*0030*/ 	.string	""
        /*0030*/ 	.string	"ptxas"
        /*0030*/ 	.string	"Cuda compilation tools, release 13.0, V13.0.88"
        /*0030*/ 	.string	"Build cuda_13.0.r13.0/compiler.36424714_0"
        /*0030*/ 	.string	"-arch sm_100 -m 64 "



//--------------------- .note.nv.cuinfo           --------------------------
	.section	.note.nv.cuinfo,"",@"SHT_NOTE"
	.sectionflags	@"SHF_NOTE_NV_CUINFO"
        /*0018*/ 	.short	0x0002
        /*001a*/ 	.short	0x0064
        /*001c*/ 	.short	0x0082
	.zero		2


//--------------------- .nv.info                  --------------------------
	.section	.nv.info,"",@"SHT_CUDA_INFO"
	.align	4


	//----- nvinfo : EIATTR_REGCOUNT
	.align		4
        /*0000*/ 	.byte	0x04, 0x2f
        /*0002*/ 	.short	(.L_1 - .L_0)
	.align		4
.L_0:
        /*0004*/ 	.word	index@(_Z22cuda_invertToGrayscalePhS_iiiPiii)
        /*0008*/ 	.word	0x00000010


	//----- nvinfo : EIATTR_FRAME_SIZE
	.align		4
.L_1:
        /*000c*/ 	.byte	0x04, 0x11
        /*000e*/ 	.short	(.L_3 - .L_2)
	.align		4
.L_2:
        /*0010*/ 	.word	index@(_Z22cuda_invertToGrayscalePhS_iiiPiii)
        /*0014*/ 	.word	0x00000000


	//----- nvinfo : EIATTR_REGCOUNT
	.align		4
.L_3:
        /*0018*/ 	.byte	0x04, 0x2f
        /*001a*/ 	.short	(.L_5 - .L_4)
	.align		4
.L_4:
        /*001c*/ 	.word	index@(_Z17cuda_invertColorsPhS_iiiPiii)
        /*0020*/ 	.word	0x00000016


	//----- nvinfo : EIATTR_FRAME_SIZE
	.align		4
.L_5:
        /*0024*/ 	.byte	0x04, 0x11
        /*0026*/ 	.short	(.L_7 - .L_6)
	.align		4
.L_6:
        /*0028*/ 	.word	index@(_Z17cuda_invertColorsPhS_iiiPiii)
        /*002c*/ 	.word	0x00000000


	//----- nvinfo : EIATTR_REGCOUNT
	.align		4
.L_7:
        /*0030*/ 	.byte	0x04, 0x2f
        /*0032*/ 	.short	(.L_9 - .L_8)
	.align		4
.L_8:
        /*0034*/ 	.word	index@(_Z17cuda_thresholdingPhS_iiiiPiii)
        /*0038*/ 	.word	0x0000001a


	//----- nvinfo : EIATTR_FRAME_SIZE
	.align		4
.L_9:
        /*003c*/ 	.byte	0x04, 0x11
        /*003e*/ 	.short	(.L_11 - .L_10)
	.align		4
.L_10:
        /*0040*/ 	.word	index@($__internal_0_$__cuda_sm3x_div_rn_noftz_f32_slowpath)
        /*0044*/ 	.word	0x00000000


	//----- nvinfo : EIATTR_FRAME_SIZE
	.align		4
.L_11:
        /*0048*/ 	.byte	0x04, 0x11
        /*004a*/ 	.short	(.L_13 - .L_12)
	.align		4
.L_12:
        /*004c*/ 	.word	index@(_Z17cuda_thresholdingPhS_iiiiPiii)
        /*0050*/ 	.word	0x00000000


	//----- nvinfo : EIATTR_MIN_STACK_SIZE
	.align		4
.L_13:
        /*0054*/ 	.byte	0x04, 0x12
        /*0056*/ 	.short	(.L_15 - .L_14)
	.align		4
.L_14:
        /*0058*/ 	.word	index@(_Z17cuda_thresholdingPhS_iiiiPiii)
        /*005c*/ 	.word	0x00000000


	//----- nvinfo : EIATTR_MIN_STACK_SIZE
	.align		4
.L_15:
        /*0060*/ 	.byte	0x04, 0x12
        /*0062*/ 	.short	(.L_17 - .L_16)
	.align		4
.L_16:
        /*0064*/ 	.word	index@(_Z17cuda_invertColorsPhS_iiiPiii)
        /*0068*/ 	.word	0x00000000


	//----- nvinfo : EIATTR_MIN_STACK_SIZE
	.align		4
.L_17:
        /*006c*/ 	.byte	0x04, 0x12
        /*006e*/ 	.short	(.L_19 - .L_18)
	.align		4
.L_18:
        /*0070*/ 	.word	index@(_Z22cuda_invertToGrayscalePhS_iiiPiii)
        /*0074*/ 	.word	0x00000000
.L_19:


//--------------------- .nv.compat                --------------------------
	.section	.nv.compat,"",@"SHT_CUDA_COMPAT_INFO"
	.align	4
        /*0000*/ 	.byte	0x02, 0x09, 0x00, 0x00, 0x02, 0x02, 0x01, 0x00, 0x02, 0x05, 0x05, 0x00, 0x03, 0x07, 0x01, 0x01
        /*0010*/ 	.byte	0x02, 0x03, 0x00, 0x00, 0x02, 0x06, 0x01, 0x00, 0x04, 0x0b, 0x08, 0x00, 0x01, 0x00, 0x00, 0x00
        /*0020*/ 	.byte	0x00, 0x00, 0x00, 0x00


//--------------------- .nv.info._Z17cuda_thresholdingPhS_iiiiPiii --------------------------
	.section	.nv.info._Z17cuda_thresholdingPhS_iiiiPiii,"",@"SHT_CUDA_INFO"
	.sectionflags	@""
	.align	4


	//----- nvinfo : EIATTR_CUDA_API_VERSION
	.align		4
        /*0000*/ 	.byte	0x04, 0x37
        /*0002*/ 	.short	(.L_21 - .L_20)
.L_20:
        /*0004*/ 	.word	0x00000082


	//----- nvinfo : EIATTR_KPARAM_INFO
	.align		4
.L_21:
        /*0008*/ 	.byte	0x04, 0x17
        /*000a*/ 	.short	(.L_23 - .L_22)
.L_22:
        /*000c*/ 	.word	0x00000000
        /*0010*/ 	.short	0x0008
        /*0012*/ 	.short	0x002c
        /*0014*/ 	.byte	0x00, 0xf0, 0x11, 0x00


	//----- nvinfo : EIATTR_KPARAM_INFO
	.align		4
.L_23:
        /*0018*/ 	.byte	0x04, 0x17
        /*001a*/ 	.short	(.L_25 - .L_24)
.L_24:
        /*001c*/ 	.word	0x00000000
        /*0020*/ 	.short	0x0007
        /*0022*/ 	.short	0x0028
        /*0024*/ 	.byte	0x00, 0xf0, 0x11, 0x00


	//----- nvinfo : EIATTR_KPARAM_INFO
	.align		4
.L_25:
        /*0028*/ 	.byte	0x04, 0x17
        /*002a*/ 	.short	(.L_27 - .L_26)
.L_26:
        /*002c*/ 	.word	0x00000000
        /*0030*/ 	.short	0x0006
        /*0032*/ 	.short	0x0020
        /*0034*/ 	.byte	0x00, 0xf5, 0x21, 0x00


	//----- nvinfo : EIATTR_KPARAM_INFO
	.align		4
.L_27:
        /*0038*/ 	.byte	0x04, 0x17
        /*003a*/ 	.short	(.L_29 - .L_28)
.L_28:
        /*003c*/ 	.word	0x00000000
        /*0040*/ 	.short	0x0005
        /*0042*/ 	.short	0x001c
        /*0044*/ 	.byte	0x00, 0xf0, 0x11, 0x00


	//----- nvinfo : EIATTR_KPARAM_INFO
	.align		4
.L_29:
        /*0048*/ 	.byte	0x04, 0x17
        /*004a*/ 	.short	(.L_31 - .L_30)
.L_30:
        /*004c*/ 	.word	0x00000000
        /*0050*/ 	.short	0x0004
        /*0052*/ 	.short	0x0018
        /*0054*/ 	.byte	0x00, 0xf0, 0x11, 0x00


	//----- nvinfo : EIATTR_KPARAM_INFO
	.align		4
.L_31:
        /*0058*/ 	.byte	0x04, 0x17
        /*005a*/ 	.short	(.L_33 - .L_32)
.L_32:
        /*005c*/ 	.word	0x00000000
        /*0060*/ 	.short	0x0003
        /*0062*/ 	.short	0x0014
        /*0064*/ 	.byte	0x00, 0xf0, 0x11, 0x00


	//----- nvinfo : EIATTR_KPARAM_INFO
	.align		4
.L_33:
        /*0068*/ 	.byte	0x04, 0x17
        /*006a*/ 	.short	(.L_35 - .L_34)
.L_34:
        /*006c*/ 	.word	0x00000000
        /*0070*/ 	.short	0x0002
        /*0072*/ 	.short	0x0010
        /*0074*/ 	.byte	0x00, 0xf0, 0x11, 0x00


	//----- nvinfo : EIATTR_KPARAM_INFO
	.align		4
.L_35:
        /*0078*/ 	.byte	0x04, 0x17
        /*007a*/ 	.short	(.L_37 - .L_36)
.L_36:
        /*007c*/ 	.word	0x00000000
        /*0080*/ 	.short	0x0001
        /*0082*/ 	.short	0x0008
        /*0084*/ 	.byte	0x00, 0xf5, 0x21, 0x00


	//----- nvinfo : EIATTR_KPARAM_INFO
	.align		4
.L_37:
        /*0088*/ 	.byte	0x04, 0x17
        /*008a*/ 	.short	(.L_39 - .L_38)
.L_38:
        /*008c*/ 	.word	0x00000000
        /*0090*/ 	.short	0x0000
        /*0092*/ 	.short	0x0000
        /*0094*/ 	.byte	0x00, 0xf5, 0x21, 0x00


	//----- nvinfo : EIATTR_SPARSE_MMA_MASK
	.align		4
.L_39:
        /*0098*/ 	.byte	0x03, 0x50
        /*009a*/ 	.short	0x0000


	//----- nvinfo : EIATTR_MAXREG_COUNT
	.align		4
        /*009c*/ 	.byte	0x03, 0x1b
        /*009e*/ 	.short	0x00ff


	//----- nvinfo : EIATTR_MERCURY_ISA_VERSION
	.align		4
        /*00a0*/ 	.byte	0x03, 0x5f
        /*00a2*/ 	.short	0x0101


	//----- nvinfo : EIATTR_VRC_CTA_INIT_COUNT
	.align		4
        /*00a4*/ 	.byte	0x02, 0x4a
	.zero		1
	.zero		1


	//----- nvinfo : EIATTR_EXIT_INSTR_OFFSETS
	.align		4
        /*00a8*/ 	.byte	0x04, 0x1c
        /*00aa*/ 	.short	(.L_41 - .L_40)


	//   ....[0]....
.L_40:
        /*00ac*/ 	.word	0x000000a0


	//   ....[1]....
        /*00b0*/ 	.word	0x00000e70


	//----- nvinfo : EIATTR_CRS_STACK_SIZE
	.align		4
.L_41:
        /*00b4*/ 	.byte	0x04, 0x1e
        /*00b6*/ 	.short	(.L_43 - .L_42)
.L_42:
        /*00b8*/ 	.word	0x00000000


	//----- nvinfo : EIATTR_CBANK_PARAM_SIZE
	.align		4
.L_43:
        /*00bc*/ 	.byte	0x03, 0x19
        /*00be*/ 	.short	0x0030


	//----- nvinfo : EIATTR_PARAM_CBANK
	.align		4
        /*00c0*/ 	.byte	0x04, 0x0a
        /*00c2*/ 	.short	(.L_45 - .L_44)
	.align		4
.L_44:
        /*00c4*/ 	.word	index@(.nv.constant0._Z17cuda_thresholdingPhS_iiiiPiii)
        /*00c8*/ 	.short	0x0380
        /*00ca*/ 	.short	0x0030


	//----- nvinfo : EIATTR_SW_WAR
	.align		4
.L_45:
        /*00cc*/ 	.byte	0x04, 0x36
        /*00ce*/ 	.short	(.L_47 - .L_46)
.L_46:
        /*00d0*/ 	.word	0x00000008
.L_47:


//--------------------- .nv.info._Z17cuda_invertColorsPhS_iiiPiii --------------------------
	.section	.nv.info._Z17cuda_invertColorsPhS_iiiPiii,"",@"SHT_CUDA_INFO"
	.sectionflags	@""
	.align	4


	//----- nvinfo : EIATTR_CUDA_API_VERSION
	.align		4
        /*0000*/ 	.byte	0x04, 0x37
        /*0002*/ 	.short	(.L_49 - .L_48)
.L_48:
        /*0004*/ 	.word	0x00000082


	//----- nvinfo : EIATTR_KPARAM_INFO
	.align		4
.L_49:
        /*0008*/ 	.byte	0x04, 0x17
        /*000a*/ 	.short	(.L_51 - .L_50)
.L_50:
        /*000c*/ 	.word	0x00000000
        /*0010*/ 	.short	0x0007
        /*0012*/ 	.short	0x002c
        /*0014*/ 	.byte	0x00, 0xf0, 0x11, 0x00


	//----- nvinfo : EIATTR_KPARAM_INFO
	.align		4
.L_51:
        /*0018*/ 	.byte	0x04, 0x17
        /*001a*/ 	.short	(.L_53 - .L_52)
.L_52:
        /*001c*/ 	.word	0x00000000
        /*0020*/ 	.short	0x0006
        /*0022*/ 	.short	0x0028
        /*0024*/ 	.byte	0x00, 0xf0, 0x11, 0x00


	//----- nvinfo : EIATTR_KPARAM_INFO
	.align		4
.L_53:
        /*0028*/ 	.byte	0x04, 0x17
        /*002a*/ 	.short	(.L_55 - .L_54)
.L_54:
        /*002c*/ 	.word	0x00000000
        /*0030*/ 	.short	0x0005
        /*0032*/ 	.short	0x0020
        /*0034*/ 	.byte	0x00, 0xf5, 0x21, 0x00


	//----- nvinfo : EIATTR_KPARAM_INFO
	.align		4
.L_55:
        /*0038*/ 	.byte	0x04, 0x17
        /*003a*/ 	.short	(.L_57 - .L_56)
.L_56:
        /*003c*/ 	.word	0x00000000
        /*0040*/ 	.short	0x0004
        /*0042*/ 	.short	0x0018
        /*0044*/ 	.byte	0x00, 0xf0, 0x11, 0x00


	//----- nvinfo : EIATTR_KPARAM_INFO
	.align		4
.L_57:
        /*0048*/ 	.byte	0x04, 0x17
        /*004a*/ 	.short	(.L_59 - .L_58)
.L_58:
        /*004c*/ 	.word	0x00000000
        /*0050*/ 	.short	0x0003
        /*0052*/ 	.short	0x0014
        /*0054*/ 	.byte	0x00, 0xf0, 0x11, 0x00


	//----- nvinfo : EIATTR_KPARAM_INFO
	.align		4
.L_59:
        /*0058*/ 	.byte	0x04, 0x17
        /*005a*/ 	.short	(.L_61 - .L_60)
.L_60:
        /*005c*/ 	.word	0x00000000
        /*0060*/ 	.short	0x0002
        /*0062*/ 	.short	0x0010
        /*0064*/ 	.byte	0x00, 0xf0, 0x11, 0x00


	//----- nvinfo : EIATTR_KPARAM_INFO
	.align		4
.L_61:
        /*0068*/ 	.byte	0x04, 0x17
        /*006a*/ 	.short	(.L_63 - .L_62)
.L_62:
        /*006c*/ 	.word	0x00000000
        /*0070*/ 	.short	0x0001
        /*0072*/ 	.short	0x0008
        /*0074*/ 	.byte	0x00, 0xf5, 0x21, 0x00


	//----- nvinfo : EIATTR_KPARAM_INFO
	.align		4
.L_63:
        /*0078*/ 	.byte	0x04, 0x17
        /*007a*/ 	.short	(.L_65 - .L_64)
.L_64:
        /*007c*/ 	.word	0x00000000
        /*0080*/ 	.short	0x0000
        /*0082*/ 	.short	0x0000
        /*0084*/ 	.byte	0x00, 0xf5, 0x21, 0x00


	//----- nvinfo : EIATTR_SPARSE_MMA_MASK
	.align		4
.L_65:
        /*0088*/ 	.byte	0x03, 0x50
        /*008a*/ 	.short	0x0000


	//----- nvinfo : EIATTR_MAXREG_COUNT
	.align		4
        /*008c*/ 	.byte	0x03, 0x1b
        /*008e*/ 	.short	0x00ff


	//----- nvinfo : EIATTR_MERCURY_ISA_VERSION
	.align		4
        /*0090*/ 	.byte	0x03, 0x5f
        /*0092*/ 	.short	0x0101


	//----- nvinfo : EIATTR_VRC_CTA_INIT_COUNT
	.align		4
        /*0094*/ 	.byte	0x02, 0x4a
	.zero		1
	.zero		1


	//----- nvinfo : EIATTR_EXIT_INSTR_OFFSETS
	.align		4
        /*0098*/ 	.byte	0x04, 0x1c
        /*009a*/ 	.short	(.L_67 - .L_66)


	//   ....[0]....
.L_66:
        /*009c*/ 	.word	0x000000a0


	//   ....[1]....
        /*00a0*/ 	.word	0x00000dd0


	//----- nvinfo : EIATTR_CBANK_PARAM_SIZE
	.align		4
.L_67:
        /*00a4*/ 	.byte	0x03, 0x19
        /*00a6*/ 	.short	0x0030


	//----- nvinfo : EIATTR_PARAM_CBANK
	.align		4
        /*00a8*/ 	.byte	0x04, 0x0a
        /*00aa*/ 	.short	(.L_69 - .L_68)
	.align		4
.L_68:
        /*00ac*/ 	.word	index@(.nv.constant0._Z17cuda_invertColorsPhS_iiiPiii)
        /*00b0*/ 	.short	0x0380
        /*00b2*/ 	.short	0x0030


	//----- nvinfo : EIATTR_SW_WAR
	.align		4
.L_69:
        /*00b4*/ 	.byte	0x04, 0x36
        /*00b6*/ 	.short	(.L_71 - .L_70)
.L_70:
        /*00b8*/ 	.word	0x00000008
.L_71:


//--------------------- .nv.info._Z22cuda_invertToGrayscalePhS_iiiPiii --------------------------
	.section	.nv.info._Z22cuda_invertToGrayscalePhS_iiiPiii,"",@"SHT_CUDA_INFO"
	.sectionflags	@""
	.align	4


	//----- nvinfo : EIATTR_CUDA_API_VERSION
	.align		4
        /*0000*/ 	.byte	0x04, 0x37
        /*0002*/ 	.short	(.L_73 - .L_72)
.L_72:
        /*0004*/ 	.word	0x00000082


	//----- nvinfo : EIATTR_KPARAM_INFO
	.align		4
.L_73:
        /*0008*/ 	.byte	0x04, 0x17
        /*000a*/ 	.short	(.L_75 - .L_74)
.L_74:
        /*000c*/ 	.word	0x00000000
        /*0010*/ 	.short	0x0007
        /*0012*/ 	.short	0x002c
        /*0014*/ 	.byte	0x00, 0xf0, 0x11, 0x00


	//----- nvinfo : EIATTR_KPARAM_INFO
	.align		4
.L_75:
        /*0018*/ 	.byte	0x04, 0x17
        /*001a*/ 	.short	(.L_77 - .L_76)
.L_76:
        /*001c*/ 	.word	0x00000000
        /*0020*/ 	.short	0x0006
        /*0022*/ 	.short	0x0028
        /*0024*/ 	.byte	0x00, 0xf0, 0x11, 0x00


	//----- nvinfo : EIATTR_KPARAM_INFO
	.align		4
.L_77:
        /*0028*/ 	.byte	0x04, 0x17
        /*002a*/ 	.short	(.L_79 - .L_78)
.L_78:
        /*002c*/ 	.word	0x00000000
        /*0030*/ 	.short	0x0005
        /*0032*/ 	.short	0x0020
        /*0034*/ 	.byte	0x00, 0xf5, 0x21, 0x00


	//----- nvinfo : EIATTR_KPARAM_INFO
	.align		4
.L_79:
        /*0038*/ 	.byte	0x04, 0x17
        /*003a*/ 	.short	(.L_81 - .L_80)
.L_80:
        /*003c*/ 	.word	0x00000000
        /*0040*/ 	.short	0x0004
        /*0042*/ 	.short	0x0018
        /*0044*/ 	.byte	0x00, 0xf0, 0x11, 0x00


	//----- nvinfo : EIATTR_KPARAM_INFO
	.align		4
.L_81:
        /*0048*/ 	.byte	0x04, 0x17
        /*004a*/ 	.short	(.L_83 - .L_82)
.L_82:
        /*004c*/ 	.word	0x00000000
        /*0050*/ 	.short	0x0003
        /*0052*/ 	.short	0x0014
        /*0054*/ 	.byte	0x00, 0xf0, 0x11, 0x00


	//----- nvinfo : EIATTR_KPARAM_INFO
	.align		4
.L_83:
        /*0058*/ 	.byte	0x04, 0x17
        /*005a*/ 	.short	(.L_85 - .L_84)
.L_84:
        /*005c*/ 	.word	0x00000000
        /*0060*/ 	.short	0x0002
        /*0062*/ 	.short	0x0010
        /*0064*/ 	.byte	0x00, 0xf0, 0x11, 0x00


	//----- nvinfo : EIATTR_KPARAM_INFO
	.align		4
.L_85:
        /*0068*/ 	.byte	0x04, 0x17
        /*006a*/ 	.short	(.L_87 - .L_86)
.L_86:
        /*006c*/ 	.word	0x00000000
        /*0070*/ 	.short	0x0001
        /*0072*/ 	.short	0x0008
        /*0074*/ 	.byte	0x00, 0xf5, 0x21, 0x00


	//----- nvinfo : EIATTR_KPARAM_INFO
	.align		4
.L_87:
        /*0078*/ 	.byte	0x04, 0x17
        /*007a*/ 	.short	(.L_89 - .L_88)
.L_88:
        /*007c*/ 	.word	0x00000000
        /*0080*/ 	.short	0x0000
        /*0082*/ 	.short	0x0000
        /*0084*/ 	.byte	0x00, 0xf5, 0x21, 0x00


	//----- nvinfo : EIATTR_SPARSE_MMA_MASK
	.align		4
.L_89:
        /*0088*/ 	.byte	0x03, 0x50
        /*008a*/ 	.short	0x0000


	//----- nvinfo : EIATTR_MAXREG_COUNT
	.align		4
        /*008c*/ 	.byte	0x03, 0x1b
        /*008e*/ 	.short	0x00ff


	//----- nvinfo : EIATTR_MERCURY_ISA_VERSION
	.align		4
        /*0090*/ 	.byte	0x03, 0x5f
        /*0092*/ 	.short	0x0101


	//----- nvinfo : EIATTR_VRC_CTA_INIT_COUNT
	.align		4
        /*0094*/ 	.byte	0x02, 0x4a
	.zero		1
	.zero		1


	//----- nvinfo : EIATTR_EXIT_INSTR_OFFSETS
	.align		4
        /*0098*/ 	.byte	0x04, 0x1c
        /*009a*/ 	.short	(.L_91 - .L_90)


	//   ....[0]....
.L_90:
        /*009c*/ 	.word	0x000000a0


	//   ....[1]....
        /*00a0*/ 	.word	0x00000550


	//----- nvinfo : EIATTR_CBANK_PARAM_SIZE
	.align		4
.L_91:
        /*00a4*/ 	.byte	0x03, 0x19
        /*00a6*/ 	.short	0x0030


	//----- nvinfo : EIATTR_PARAM_CBANK
	.align		4
        /*00a8*/ 	.byte	0x04, 0x0a
        /*00aa*/ 	.short	(.L_93 - .L_92)
	.align		4
.L_92:
        /*00ac*/ 	.word	index@(.nv.constant0._Z22cuda_invertToGrayscalePhS_iiiPiii)
        /*00b0*/ 	.short	0x0380
        /*00b2*/ 	.short	0x0030


	//----- nvinfo : EIATTR_SW_WAR
	.align		4
.L_93:
        /*00b4*/ 	.byte	0x04, 0x36
        /*00b6*/ 	.short	(.L_95 - .L_94)
.L_94:
        /*00b8*/ 	.word	0x00000008
.L_95:


//--------------------- .nv.callgraph             --------------------------
	.section	.nv.callgraph,"",@"SHT_CUDA_CALLGRAPH"
	.align	4
	.sectionentsize	8
	.align		4
        /*0000*/ 	.word	0x00000000
	.align		4
        /*0004*/ 	.word	0xffffffff
	.align		4
        /*0008*/ 	.word	0x00000000
	.align		4
        /*000c*/ 	.word	0xfffffffe
	.align		4
        /*0010*/ 	.word	0x00000000
	.align		4
        /*0014*/ 	.word	0xfffffffd
	.align		4
        /*0018*/ 	.word	0x00000000
	.align		4
        /*001c*/ 	.word	0xfffffffc


//--------------------- .text._Z17cuda_thresholdingPhS_iiiiPiii --------------------------
	.section	.text._Z17cuda_thresholdingPhS_iiiiPiii,"ax",@progbits
	.align	128
        .global         _Z17cuda_thresholdingPhS_iiiiPiii
        .type           _Z17cuda_thresholdingPhS_iiiiPiii,@function
        .size           _Z17cuda_thresholdingPhS_iiiiPiii,(.L_x_38 - _Z17cuda_thresholdingPhS_iiiiPiii)
        .other          _Z17cuda_thresholdingPhS_iiiiPiii,@"STO_CUDA_ENTRY STV_DEFAULT"
_Z17cuda_thresholdingPhS_iiiiPiii:
.text._Z17cuda_thresholdingPhS_iiiiPiii:
[----:B------:R-:W-:Y:S01]  /*0000*/  LDC R1, c[0x0][0x37c] ;  /* 0x0000df00ff017b82 */ /* 0x000fe20000000800 */
[----:B------:R-:W0:Y:S07]  /*0010*/  S2R R0, SR_TID.X ;  /* 0x0000000000007919 */ /* 0x000e2e0000002100 */
[----:B------:R-:W0:Y:S01]  /*0020*/  S2UR UR4, SR_CTAID.X ;  /* 0x00000000000479c3 */ /* 0x000e220000002500 */
[----:B------:R-:W1:Y:S07]  /*0030*/  LDCU UR7, c[0x0][0x398] ;  /* 0x00007300ff0777ac */ /* 0x000e6e0008000800 */
[----:B------:R-:W0:Y:S08]  /*0040*/  LDC R5, c[0x0][0x360] ;  /* 0x0000d800ff057b82 */ /* 0x000e300000000800 */
[----:B------:R-:W1:Y:S01]  /*0050*/  LDC.64 R2, c[0x0][0x390] ;  /* 0x0000e400ff027b82 */ /* 0x000e620000000a00 */
[----:B0-----:R-:W-:-:S04]  /*0060*/  IMAD R0, R5, UR4, R0 ;  /* 0x0000000405007c24 */ /* 0x001fc8000f8e0200 */
[----:B-1----:R-:W-:Y:S02]  /*0070*/  IMAD R6, R0, UR7, R3 ;  /* 0x0000000700067c24 */ /* 0x002fe4000f8e0203 */
[----:B------:R-:W-:-:S05]  /*0080*/  IMAD.IADD R5, R3, 0x1, R2 ;  /* 0x0000000103057824 */ /* 0x000fca00078e0202 */
[----:B------:R-:W-:-:S13]  /*0090*/  ISETP.GT.AND P0, PT, R6, R5, PT ;  /* 0x000000050600720c */ /* 0x000fda0003f04270 */
[----:B------:R-:W-:Y:S05]  /*00a0*/  @P0 EXIT ;  /* 0x000000000000094d */ /* 0x000fea0003800000 */
[----:B------:R-:W-:Y:S01]  /*00b0*/  UISETP.GE.AND UP0, UPT, UR7, 0x1, UPT ;  /* 0x000000010700788c */ /* 0x000fe2000bf06270 */
[----:B------:R-:W-:Y:S01]  /*00c0*/  IMAD.MOV.U32 R7, RZ, RZ, RZ ;  /* 0x000000ffff077224 */ /* 0x000fe200078e00ff */
[----:B------:R-:W0:Y:S07]  /*00d0*/  LDCU.64 UR8, c[0x0][0x358] ;  /* 0x00006b00ff0877ac */ /* 0x000e2e0008000a00 */
[----:B------:R-:W-:Y:S05]  /*00e0*/  BRA.U !UP0, `(.L_x_0) ;  /* 0x0000000908207547 */ /* 0x000fea000b800000 */
[----:B------:R-:W-:Y:S01]  /*00f0*/  UISETP.GE.U32.AND UP2, UPT, UR7, 0x10, UPT ;  /* 0x000000100700788c */ /* 0x000fe2000bf46070 */
[----:B------:R-:W-:Y:S01]  /*0100*/  IMAD.MOV.U32 R7, RZ, RZ, RZ ;  /* 0x000000ffff077224 */ /* 0x000fe200078e00ff */
[----:B------:R-:W-:Y:S01]  /*0110*/  ULOP3.LUT UR5, UR7, 0xf, URZ, 0xc0, !UPT ;  /* 0x0000000f07057892 */ /* 0x000fe2000f8ec0ff */
[----:B------:R-:W-:-:S03]  /*0120*/  UMOV UR4, URZ ;  /* 0x000000ff00047c82 */ /* 0x000fc60008000000 */
[----:B------:R-:W-:-:S03]  /*0130*/  UISETP.NE.AND UP1, UPT, UR5, URZ, UPT ;  /* 0x000000ff0500728c */ /* 0x000fc6000bf25270 */
[----:B------:R-:W-:Y:S08]  /*0140*/  BRA.U !UP2, `(.L_x_1) ;  /* 0x000000010af07547 */ /* 0x000ff0000b800000 */
[----:B------:R-:W-:Y:S01]  /*0150*/  ULOP3.LUT UR4, UR7, 0x7ffffff0, URZ, 0xc0, !UPT ;  /* 0x7ffffff007047892 */ /* 0x000fe2000f8ec0ff */
[----:B------:R-:W-:Y:S02]  /*0160*/  IMAD.MOV.U32 R7, RZ, RZ, RZ ;  /* 0x000000ffff077224 */ /* 0x000fe400078e00ff */
[----:B------:R-:W-:Y:S01]  /*0170*/  IMAD.MOV.U32 R9, RZ, RZ, R6 ;  /* 0x000000ffff097224 */ /* 0x000fe200078e0006 */
[----:B------:R-:W-:-:S12]  /*0180*/  UIADD3 UR6, UPT, UPT, -UR4, URZ, URZ ;  /* 0x000000ff04067290 */ /* 0x000fd8000fffe1ff */
.L_x_2:
[----:B------:R-:W1:Y:S01]  /*0190*/  LDC.64 R4, c[0x0][0x380] ;  /* 0x0000e000ff047b82 */ /* 0x000e620000000a00 */
[----:B------:R-:W-:Y:S02]  /*01a0*/  SHF.R.S32.HI R2, RZ, 0x1f, R9 ;  /* 0x0000001fff027819 */ /* 0x000fe40000011409 */
[----:B-1----:R-:W-:-:S04]  /*01b0*/  IADD3 R4, P0, P1, R9, 0x7, R4 ;  /* 0x0000000709047810 */ /* 0x002fc8000791e004 */
[----:B------:R-:W-:-:S05]  /*01c0*/  IADD3.X R5, PT, PT, R2, R5, RZ, P0, P1 ;  /* 0x0000000502057210 */ /* 0x000fca00007e24ff */
[----:B0-----:R-:W2:Y:S04]  /*01d0*/  LDG.E.U8 R20, desc[UR8][R4.64+-0x7] ;  /* 0xfffff90804147981 */ /* 0x001ea8000c1e1100 */
[----:B------:R-:W3:Y:S04]  /*01e0*/  LDG.E.U8 R21, desc[UR8][R4.64+-0x6] ;  /* 0xfffffa0804157981 */ /* 0x000ee8000c1e1100 */
[----:B------:R-:W4:Y:S04]  /*01f0*/  LDG.E.U8 R22, desc[UR8][R4.64+-0x5] ;  /* 0xfffffb0804167981 */ /* 0x000f28000c1e1100 */
[----:B------:R-:W5:Y:S04]  /*0200*/  LDG.E.U8 R23, desc[UR8][R4.64+-0x4] ;  /* 0xfffffc0804177981 */ /* 0x000f68000c1e1100 */
        /* <DEDUP_REMOVED lines=11> */
[----:B------:R0:W5:Y:S01]  /*02c0*/  LDG.E.U8 R19, desc[UR8][R4.64+0x8] ;  /* 0x0000080804137981 */ /* 0x000162000c1e1100 */
[----:B------:R-:W-:Y:S01]  /*02d0*/  UIADD3 UR6, UPT, UPT, UR6, 0x10, URZ ;  /* 0x0000001006067890 */ /* 0x000fe2000fffe0ff */
[----:B------:R-:W-:-:S03]  /*02e0*/  VIADD R9, R9, 0x10 ;  /* 0x0000001009097836 */ /* 0x000fc60000000000 */
[----:B------:R-:W-:Y:S01]  /*02f0*/  UISETP.NE.AND UP2, UPT, UR6, URZ, UPT ;  /* 0x000000ff0600728c */ /* 0x000fe2000bf45270 */
[----:B--2---:R-:W-:Y:S02]  /*0300*/  I2FP.F32.U32 R20, R20 ;  /* 0x0000001400147245 */ /* 0x004fe40000201000 */
[----:B---3--:R-:W-:-:S03]  /*0310*/  I2FP.F32.U32 R21, R21 ;  /* 0x0000001500157245 */ /* 0x008fc60000201000 */
[----:B------:R-:W-:Y:S01]  /*0320*/  FADD R20, R20, R7 ;  /* 0x0000000714147221 */ /* 0x000fe20000000000 */
[----:B----4-:R-:W-:-:S03]  /*0330*/  I2FP.F32.U32 R7, R22 ;  /* 0x0000001600077245 */ /* 0x010fc60000201000 */
[----:B------:R-:W-:Y:S01]  /*0340*/  FADD R20, R20, R21 ;  /* 0x0000001514147221 */ /* 0x000fe20000000000 */
[----:B-----5:R-:W-:-:S03]  /*0350*/  I2FP.F32.U32 R22, R23 ;  /* 0x0000001700167245 */ /* 0x020fc60000201000 */
[----:B------:R-:W-:Y:S01]  /*0360*/  FADD R7, R20, R7 ;  /* 0x0000000714077221 */ /* 0x000fe20000000000 */
[----:B------:R-:W-:-:S03]  /*0370*/  I2FP.F32.U32 R18, R18 ;  /* 0x0000001200127245 */ /* 0x000fc60000201000 */
[----:B------:R-:W-:Y:S01]  /*0380*/  FADD R7, R7, R22 ;  /* 0x0000001607077221 */ /* 0x000fe20000000000 */
[----:B------:R-:W-:-:S03]  /*0390*/  I2FP.F32.U32 R20, R17 ;  /* 0x0000001100147245 */ /* 0x000fc60000201000 */
[----:B------:R-:W-:Y:S01]  /*03a0*/  FADD R7, R7, R18 ;  /* 0x0000001207077221 */ /* 0x000fe20000000000 */
[----:B------:R-:W-:-:S03]  /*03b0*/  I2FP.F32.U32 R16, R16 ;  /* 0x0000001000107245 */ /* 0x000fc60000201000 */
[----:B------:R-:W-:Y:S01]  /*03c0*/  FADD R7, R7, R20 ;  /* 0x0000001407077221 */ /* 0x000fe20000000000 */
[----:B0-----:R-:W-:-:S03]  /*03d0*/  I2FP.F32.U32 R4, R15 ;  /* 0x0000000f00047245 */ /* 0x001fc60000201000 */
[----:B------:R-:W-:Y:S01]  /*03e0*/  FADD R7, R7, R16 ;  /* 0x0000001007077221 */ /* 0x000fe20000000000 */
[----:B------:R-:W-:-:S03]  /*03f0*/  I2FP.F32.U32 R5, R14 ;  /* 0x0000000e00057245 */ /* 0x000fc60000201000 */
        /* <DEDUP_REMOVED lines=14> */
[----:B------:R-:W-:-:S04]  /*04e0*/  FADD R4, R4, R5 ;  /* 0x0000000504047221 */ /* 0x000fc80000000000 */
[----:B------:R-:W-:Y:S01]  /*04f0*/  FADD R7, R4, R19 ;  /* 0x0000001304077221 */ /* 0x000fe20000000000 */
[----:B------:R-:W-:Y:S06]  /*0500*/  BRA.U UP2, `(.L_x_2) ;  /* 0xfffffffd02207547 */ /* 0x000fec000b83ffff */
.L_x_1:
[----:B------:R-:W-:Y:S05]  /*0510*/  BRA.U !UP1, `(.L_x_0) ;  /* 0x0000000509147547 */ /* 0x000fea000b800000 */
[----:B------:R-:W-:Y:S02]  /*0520*/  UISETP.GE.U32.AND UP1, UPT, UR5, 0x8, UPT ;  /* 0x000000080500788c */ /* 0x000fe4000bf26070 */
[----:B------:R-:W-:-:S04]  /*0530*/  ULOP3.LUT UR6, UR7, 0x7, URZ, 0xc0, !UPT ;  /* 0x0000000707067892 */ /* 0x000fc8000f8ec0ff */
[----:B------:R-:W-:-:S03]  /*0540*/  UISETP.NE.AND UP2, UPT, UR6, URZ, UPT ;  /* 0x000000ff0600728c */ /* 0x000fc6000bf45270 */
[----:B------:R-:W-:Y:S08]  /*0550*/  BRA.U !UP1, `(.L_x_3) ;  /* 0x0000000109747547 */ /* 0x000ff0000b800000 */
[----:B------:R-:W1:Y:S01]  /*0560*/  LDCU.64 UR10, c[0x0][0x380] ;  /* 0x00007000ff0a77ac */ /* 0x000e620008000a00 */
[----:B------:R-:W-:-:S05]  /*0570*/  VIADD R2, R6, UR4 ;  /* 0x0000000406027c36 */ /* 0x000fca0008000000 */
[----:B-1----:R-:W-:-:S04]  /*0580*/  IADD3 R4, P0, PT, R2, UR10, RZ ;  /* 0x0000000a02047c10 */ /* 0x002fc8000ff1e0ff */
[----:B------:R-:W-:-:S05]  /*0590*/  LEA.HI.X.SX32 R5, R2, UR11, 0x1, P0 ;  /* 0x0000000b02057c11 */ /* 0x000fca00080f0eff */
[----:B0-----:R-:W2:Y:S04]  /*05a0*/  LDG.E.U8 R2, desc[UR8][R4.64] ;  /* 0x0000000804027981 */ /* 0x001ea8000c1e1100 */
[----:B------:R-:W3:Y:S04]  /*05b0*/  LDG.E.U8 R8, desc[UR8][R4.64+0x1] ;  /* 0x0000010804087981 */ /* 0x000ee8000c1e1100 */
[----:B------:R-:W4:Y:S04]  /*05c0*/  LDG.E.U8 R10, desc[UR8][R4.64+0x2] ;  /* 0x00000208040a7981 */ /* 0x000f28000c1e1100 */
[----:B------:R-:W5:Y:S04]  /*05d0*/  LDG.E.U8 R11, desc[UR8][R4.64+0x3] ;  /* 0x00000308040b7981 */ /* 0x000f68000c1e1100 */
[----:B------:R-:W5:Y:S04]  /*05e0*/  LDG.E.U8 R12, desc[UR8][R4.64+0x4] ;  /* 0x00000408040c7981 */ /* 0x000f68000c1e1100 */
[----:B------:R-:W5:Y:S04]  /*05f0*/  LDG.E.U8 R13, desc[UR8][R4.64+0x5] ;  /* 0x00000508040d7981 */ /* 0x000f68000c1e1100 */
[----:B------:R-:W5:Y:S04]  /*0600*/  LDG.E.U8 R14, desc[UR8][R4.64+0x6] ;  /* 0x00000608040e7981 */ /* 0x000f68000c1e1100 */
[----:B------:R0:W5:Y:S01]  /*0610*/  LDG.E.U8 R15, desc[UR8][R4.64+0x7] ;  /* 0x00000708040f7981 */ /* 0x000162000c1e1100 */
[----:B------:R-:W-:Y:S01]  /*0620*/  UIADD3 UR4, UPT, UPT, UR4, 0x8, URZ ;  /* 0x0000000804047890 */ /* 0x000fe2000fffe0ff */
[----:B--2---:R-:W-:-:S02]  /*0630*/  I2FP.F32.U32 R2, R2 ;  /* 0x0000000200027245 */ /* 0x004fc40000201000 */
        /* <DEDUP_REMOVED lines=13> */
[----:B------:R-:W-:-:S04]  /*0710*/  FADD R2, R2, R5 ;  /* 0x0000000502027221 */ /* 0x000fc80000000000 */
[----:B------:R-:W-:-:S07]  /*0720*/  FADD R7, R2, R15 ;  /* 0x0000000f02077221 */ /* 0x000fce0000000000 */
.L_x_3:
        /* <DEDUP_REMOVED lines=12> */
[----:B------:R-:W5:Y:S01]  /*07f0*/  LDG.E.U8 R11, desc[UR8][R4.64+0x3] ;  /* 0x00000308040b7981 */ /* 0x000f62000c1e1100 */
[----:B------:R-:W-:Y:S01]  /*0800*/  UIADD3 UR4, UPT, UPT, UR4, 0x4, URZ ;  /* 0x0000000404047890 */ /* 0x000fe2000fffe0ff */
[----:B--2---:R-:W-:-:S02]  /*0810*/  I2FP.F32.U32 R2, R2 ;  /* 0x0000000200027245 */ /* 0x004fc40000201000 */
[----:B---3--:R-:W-:-:S03]  /*0820*/  I2FP.F32.U32 R9, R8 ;  /* 0x0000000800097245 */ /* 0x008fc60000201000 */
[----:B------:R-:W-:Y:S01]  /*0830*/  FADD R2, R7, R2 ;  /* 0x0000000207027221 */ /* 0x000fe20000000000 */
[----:B----4-:R-:W-:-:S03]  /*0840*/  I2FP.F32.U32 R7, R10 ;  /* 0x0000000a00077245 */ /* 0x010fc60000201000 */
[----:B------:R-:W-:Y:S01]  /*0850*/  FADD R2, R2, R9 ;  /* 0x0000000902027221 */ /* 0x000fe20000000000 */
[----:B-----5:R-:W-:-:S03]  /*0860*/  I2FP.F32.U32 R8, R11 ;  /* 0x0000000b00087245 */ /* 0x020fc60000201000 */
[----:B------:R-:W-:-:S04]  /*0870*/  FADD R7, R2, R7 ;  /* 0x0000000702077221 */ /* 0x000fc80000000000 */
[----:B------:R-:W-:-:S07]  /*0880*/  FADD R7, R7, R8 ;  /* 0x0000000807077221 */ /* 0x000fce0000000000 */
.L_x_4:
[----:B------:R-:W-:Y:S05]  /*0890*/  BRA.U !UP2, `(.L_x_0) ;  /* 0x000000010a347547 */ /* 0x000fea000b800000 */
[----:B------:R-:W-:Y:S01]  /*08a0*/  VIADD R3, R3, UR4 ;  /* 0x0000000403037c36 */ /* 0x000fe20008000000 */
[----:B------:R-:W1:Y:S03]  /*08b0*/  LDCU.64 UR10, c[0x0][0x380] ;  /* 0x00007000ff0a77ac */ /* 0x000e660008000a00 */
[----:B------:R-:W-:Y:S01]  /*08c0*/  IMAD R0, R0, UR7, R3 ;  /* 0x0000000700007c24 */ /* 0x000fe2000f8e0203 */
[----:B------:R-:W-:-:S12]  /*08d0*/  UIADD3 UR5, UPT, UPT, -UR5, URZ, URZ ;  /* 0x000000ff05057290 */ /* 0x000fd8000fffe1ff */
.L_x_5:
[----:B-1----:R-:W-:-:S04]  /*08e0*/  IADD3 R2, P0, PT, R0, UR10, RZ ;  /* 0x0000000a00027c10 */ /* 0x002fc8000ff1e0ff */
[----:B------:R-:W-:-:S05]  /*08f0*/  LEA.HI.X.SX32 R3, R0, UR11, 0x1, P0 ;  /* 0x0000000b00037c11 */ /* 0x000fca00080f0eff */
[----:B0-----:R-:W2:Y:S01]  /*0900*/  LDG.E.U8 R2, desc[UR8][R2.64] ;  /* 0x0000000802027981 */ /* 0x001ea2000c1e1100 */
[----:B------:R-:W-:Y:S01]  /*0910*/  UIADD3 UR5, UPT, UPT, UR5, 0x1, URZ ;  /* 0x0000000105057890 */ /* 0x000fe2000fffe0ff */
[----:B------:R-:W-:-:S03]  /*0920*/  VIADD R0, R0, 0x1 ;  /* 0x0000000100007836 */ /* 0x000fc60000000000 */
[----:B------:R-:W-:Y:S01]  /*0930*/  UISETP.NE.AND UP1, UPT, UR5, URZ, UPT ;  /* 0x000000ff0500728c */ /* 0x000fe2000bf25270 */
[----:B--2---:R-:W-:-:S05]  /*0940*/  I2FP.F32.U32 R4, R2 ;  /* 0x0000000200047245 */ /* 0x004fca0000201000 */
[----:B------:R-:W-:-:S03]  /*0950*/  FADD R7, R4, R7 ;  /* 0x0000000704077221 */ /* 0x000fc60000000000 */
[----:B------:R-:W-:Y:S05]  /*0960*/  BRA.U UP1, `(.L_x_5) ;  /* 0xfffffffd01dc7547 */ /* 0x000fea000b83ffff */
.L_x_0:
[----:B------:R-:W-:Y:S05]  /*0970*/  BRA.U !UP0, `(.L_x_6) ;  /* 0x0000000508307547 */ /* 0x000fea000b800000 */
[----:B------:R-:W-:Y:S01]  /*0980*/  I2FP.F32.S32 R8, UR7 ;  /* 0x0000000700087c45 */ /* 0x000fe20008201400 */
[----:B------:R-:W1:Y:S01]  /*0990*/  LDCU UR4, c[0x0][0x39c] ;  /* 0x00007380ff0477ac */ /* 0x000e620008000800 */
[----:B------:R-:W-:Y:S02]  /*09a0*/  BSSY.RECONVERGENT B0, `(.L_x_7) ;  /* 0x000000e000007945 */ /* 0x000fe40003800200 */
[----:B------:R-:W2:Y:S08]  /*09b0*/  MUFU.RCP R3, R8 ;  /* 0x0000000800037308 */ /* 0x000eb00000001000 */
[----:B------:R-:W3:Y:S01]  /*09c0*/  FCHK P0, R7, R8 ;  /* 0x0000000807007302 */ /* 0x000ee20000000000 */
[----:B-1----:R-:W-:Y:S01]  /*09d0*/  I2FP.F32.S32 R2, UR4 ;  /* 0x0000000400027c45 */ /* 0x002fe20008201400 */
[----:B--2---:R-:W-:-:S04]  /*09e0*/  FFMA R0, -R8, R3, 1 ;  /* 0x3f80000008007423 */ /* 0x004fc80000000103 */
[----:B------:R-:W-:-:S04]  /*09f0*/  FFMA R0, R3, R0, R3 ;  /* 0x0000000003007223 */ /* 0x000fc80000000003 */
[----:B------:R-:W-:-:S04]  /*0a00*/  FFMA R3, R0, R7, RZ ;  /* 0x0000000700037223 */ /* 0x000fc800000000ff */
[----:B------:R-:W-:-:S04]  /*0a10*/  FFMA R4, -R8, R3, R7 ;  /* 0x0000000308047223 */ /* 0x000fc80000000107 */
[----:B------:R-:W-:Y:S01]  /*0a20*/  FFMA R3, R0, R4, R3 ;  /* 0x0000000400037223 */ /* 0x000fe20000000003 */
[----:B---3--:R-:W-:Y:S06]  /*0a30*/  @!P0 BRA `(.L_x_8) ;  /* 0x0000000000108947 */ /* 0x008fec0003800000 */
[----:B------:R-:W-:Y:S01]  /*0a40*/  IMAD.MOV.U32 R3, RZ, RZ, R7 ;  /* 0x000000ffff037224 */ /* 0x000fe200078e0007 */
[----:B------:R-:W-:-:S07]  /*0a50*/  MOV R4, 0xa70 ;  /* 0x00000a7000047802 */ /* 0x000fce0000000f00 */
[----:B0-----:R-:W-:Y:S05]  /*0a60*/  CALL.REL.NOINC `($__internal_0_$__cuda_sm3x_div_rn_noftz_f32_slowpath) ;  /* 0x0000000400047944 */ /* 0x001fea0003c00000 */
[----:B------:R-:W-:-:S07]  /*0a70*/  IMAD.MOV.U32 R3, RZ, RZ, R0 ;  /* 0x000000ffff037224 */ /* 0x000fce00078e0000 */
.L_x_8:
[----:B0-----:R-:W-:Y:S05]  /*0a80*/  BSYNC.RECONVERGENT B0 ;  /* 0x0000000000007941 */ /* 0x001fea0003800200 */
.L_x_7:
[----:B------:R-:W0:Y:S01]  /*0a90*/  LDC R10, c[0x0][0x398] ;  /* 0x0000e600ff0a7b82 */ /* 0x000e220000000800 */
[----:B------:R-:W-:Y:S01]  /*0aa0*/  FSETP.GEU.AND P1, PT, R3, R2, PT ;  /* 0x000000020300720b */ /* 0x000fe20003f2e000 */
[----:B------:R-:W-:-:S03]  /*0ab0*/  IMAD.MOV.U32 R5, RZ, RZ, RZ ;  /* 0x000000ffff057224 */ /* 0x000fc600078e00ff */
[----:B------:R-:W-:-:S04]  /*0ac0*/  FSEL R0, RZ, 255, !P1 ;  /* 0x437f0000ff007808 */ /* 0x000fc80004800000 */
[----:B------:R1:W2:Y:S01]  /*0ad0*/  F2I.U32.TRUNC.NTZ R11, R0 ;  /* 0x00000000000b7305 */ /* 0x0002a2000020f000 */
[C---:B0-----:R-:W-:Y:S02]  /*0ae0*/  ISETP.GE.U32.AND P2, PT, R10.reuse, 0x8, PT ;  /* 0x000000080a00780c */ /* 0x041fe40003f46070 */
[----:B------:R-:W-:-:S04]  /*0af0*/  LOP3.LUT R12, R10, 0x7, RZ, 0xc0, !PT ;  /* 0x000000070a0c7812 */ /* 0x000fc800078ec0ff */
[----:B------:R-:W-:-:S07]  /*0b00*/  ISETP.NE.AND P0, PT, R12, RZ, PT ;  /* 0x000000ff0c00720c */ /* 0x000fce0003f05270 */
[----:B-12---:R-:W-:Y:S06]  /*0b10*/  @!P2 BRA `(.L_x_9) ;  /* 0x00000000004ca947 */ /* 0x006fec0003800000 */
[----:B------:R-:W0:Y:S01]  /*0b20*/  LDC.64 R8, c[0x0][0x388] ;  /* 0x0000e200ff087b82 */ /* 0x000e220000000a00 */
[----:B------:R-:W-:Y:S01]  /*0b30*/  LOP3.LUT R5, R10, 0x7ffffff8, RZ, 0xc0, !PT ;  /* 0x7ffffff80a057812 */ /* 0x000fe200078ec0ff */
[----:B------:R-:W-:-:S04]  /*0b40*/  IMAD.MOV.U32 R7, RZ, RZ, R6 ;  /* 0x000000ffff077224 */ /* 0x000fc800078e0006 */
[----:B------:R-:W-:-:S07]  /*0b50*/  IMAD.MOV R0, RZ, RZ, -R5 ;  /* 0x000000ffff007224 */ /* 0x000fce00078e0a05 */
.L_x_10:
[----:B------:R-:W-:Y:S01]  /*0b60*/  SHF.R.S32.HI R4, RZ, 0x1f, R7 ;  /* 0x0000001fff047819 */ /* 0x000fe20000011407 */
[----:B------:R-:W-:Y:S01]  /*0b70*/  VIADD R0, R0, 0x8 ;  /* 0x0000000800007836 */ /* 0x000fe20000000000 */
[C---:B01----:R-:W-:Y:S01]  /*0b80*/  IADD3 R2, P1, P2, R7.reuse, 0x3, R8 ;  /* 0x0000000307027810 */ /* 0x043fe20007a3e008 */
[----:B------:R-:W-:-:S03]  /*0b90*/  VIADD R7, R7, 0x8 ;  /* 0x0000000807077836 */ /* 0x000fc60000000000 */
[----:B------:R-:W-:Y:S02]  /*0ba0*/  IADD3.X R3, PT, PT, R4, R9, RZ, P1, P2 ;  /* 0x0000000904037210 */ /* 0x000fe40000fe44ff */
[----:B------:R-:W-:-:S03]  /*0bb0*/  ISETP.NE.AND P1, PT, R0, RZ, PT ;  /* 0x000000ff0000720c */ /* 0x000fc60003f25270 */
[----:B------:R1:W-:Y:S04]  /*0bc0*/  STG.E.U8 desc[UR8][R2.64+-0x3], R11 ;  /* 0xfffffd0b02007986 */ /* 0x0003e8000c101108 */
[----:B------:R1:W-:Y:S04]  /*0bd0*/  STG.E.U8 desc[UR8][R2.64+-0x2], R11 ;  /* 0xfffffe0b02007986 */ /* 0x0003e8000c101108 */
[----:B------:R1:W-:Y:S04]  /*0be0*/  STG.E.U8 desc[UR8][R2.64+-0x1], R11 ;  /* 0xffffff0b02007986 */ /* 0x0003e8000c101108 */
[----:B------:R1:W-:Y:S04]  /*0bf0*/  STG.E.U8 desc[UR8][R2.64], R11 ;  /* 0x0000000b02007986 */ /* 0x0003e8000c101108 */
[----:B------:R1:W-:Y:S04]  /*0c00*/  STG.E.U8 desc[UR8][R2.64+0x1], R11 ;  /* 0x0000010b02007986 */ /* 0x0003e8000c101108 */
[----:B------:R1:W-:Y:S04]  /*0c10*/  STG.E.U8 desc[UR8][R2.64+0x2], R11 ;  /* 0x0000020b02007986 */ /* 0x0003e8000c101108 */
[----:B------:R1:W-:Y:S04]  /*0c20*/  STG.E.U8 desc[UR8][R2.64+0x3], R11 ;  /* 0x0000030b02007986 */ /* 0x0003e8000c101108 */
[----:B------:R1:W-:Y:S01]  /*0c30*/  STG.E.U8 desc[UR8][R2.64+0x4], R11 ;  /* 0x0000040b02007986 */ /* 0x0003e2000c101108 */
[----:B------:R-:W-:Y:S05]  /*0c40*/  @P1 BRA `(.L_x_10) ;  /* 0xfffffffc00c41947 */ /* 0x000fea000383ffff */
.L_x_9:
[----:B------:R-:W-:Y:S05]  /*0c50*/  @!P0 BRA `(.L_x_6) ;  /* 0x0000000000788947 */ /* 0x000fea0003800000 */
[----:B------:R-:W-:Y:S02]  /*0c60*/  ISETP.GE.U32.AND P0, PT, R12, 0x4, PT ;  /* 0x000000040c00780c */ /* 0x000fe40003f06070 */
[----:B------:R-:W-:-:S04]  /*0c70*/  LOP3.LUT R4, R10, 0x3, RZ, 0xc0, !PT ;  /* 0x000000030a047812 */ /* 0x000fc800078ec0ff */
[----:B------:R-:W-:-:S07]  /*0c80*/  ISETP.NE.AND P1, PT, R4, RZ, PT ;  /* 0x000000ff0400720c */ /* 0x000fce0003f25270 */
[----:B------:R-:W-:Y:S06]  /*0c90*/  @!P0 BRA `(.L_x_11) ;  /* 0x0000000000248947 */ /* 0x000fec0003800000 */
[----:B------:R-:W1:Y:S01]  /*0ca0*/  LDCU.64 UR4, c[0x0][0x388] ;  /* 0x00007100ff0477ac */ /* 0x000e620008000a00 */
[----:B------:R-:W-:Y:S02]  /*0cb0*/  IMAD.IADD R0, R6, 0x1, R5 ;  /* 0x0000000106007824 */ /* 0x000fe400078e0205 */
[----:B------:R-:W-:-:S03]  /*0cc0*/  VIADD R5, R5, 0x4 ;  /* 0x0000000405057836 */ /* 0x000fc60000000000 */
[----:B-1----:R-:W-:-:S04]  /*0cd0*/  IADD3 R2, P0, PT, R0, UR4, RZ ;  /* 0x0000000400027c10 */ /* 0x002fc8000ff1e0ff */
[----:B------:R-:W-:-:S05]  /*0ce0*/  LEA.HI.X.SX32 R3, R0, UR5, 0x1, P0 ;  /* 0x0000000500037c11 */ /* 0x000fca00080f0eff */
[----:B------:R0:W-:Y:S04]  /*0cf0*/  STG.E.U8 desc[UR8][R2.64], R11 ;  /* 0x0000000b02007986 */ /* 0x0001e8000c101108 */
[----:B------:R0:W-:Y:S04]  /*0d00*/  STG.E.U8 desc[UR8][R2.64+0x1], R11 ;  /* 0x0000010b02007986 */ /* 0x0001e8000c101108 */
[----:B------:R0:W-:Y:S04]  /*0d10*/  STG.E.U8 desc[UR8][R2.64+0x2], R11 ;  /* 0x0000020b02007986 */ /* 0x0001e8000c101108 */
[----:B------:R0:W-:Y:S02]  /*0d20*/  STG.E.U8 desc[UR8][R2.64+0x3], R11 ;  /* 0x0000030b02007986 */ /* 0x0001e4000c101108 */
.L_x_11:
[----:B------:R-:W-:Y:S05]  /*0d30*/  @!P1 BRA `(.L_x_6) ;  /* 0x0000000000409947 */ /* 0x000fea0003800000 */
[----:B------:R-:W-:Y:S02]  /*0d40*/  LOP3.LUT R0, R10, 0x1, RZ, 0xc0, !PT ;  /* 0x000000010a007812 */ /* 0x000fe400078ec0ff */
[----:B------:R-:W-:Y:S02]  /*0d50*/  ISETP.NE.AND P1, PT, R4, 0x1, PT ;  /* 0x000000010400780c */ /* 0x000fe40003f25270 */
[----:B------:R-:W-:-:S13]  /*0d60*/  ISETP.NE.U32.AND P0, PT, R0, 0x1, PT ;  /* 0x000000010000780c */ /* 0x000fda0003f05070 */
[----:B------:R-:W2:Y:S01]  /*0d70*/  @!P0 LDC.64 R8, c[0x0][0x388] ;  /* 0x0000e200ff088b82 */ /* 0x000ea20000000a00 */
[----:B------:R-:W-:Y:S05]  /*0d80*/  @!P1 BRA `(.L_x_12) ;  /* 0x00000000001c9947 */ /* 0x000fea0003800000 */
[----:B------:R-:W0:Y:S01]  /*0d90*/  LDCU.64 UR4, c[0x0][0x388] ;  /* 0x00007100ff0477ac */ /* 0x000e220008000a00 */
[----:B------:R-:W-:Y:S02]  /*0da0*/  IMAD.IADD R0, R6, 0x1, R5 ;  /* 0x0000000106007824 */ /* 0x000fe400078e0205 */
[----:B------:R-:W-:-:S03]  /*0db0*/  VIADD R5, R5, 0x2 ;  /* 0x0000000205057836 */ /* 0x000fc60000000000 */
[----:B01----:R-:W-:-:S04]  /*0dc0*/  IADD3 R2, P1, PT, R0, UR4, RZ ;  /* 0x0000000400027c10 */ /* 0x003fc8000ff3e0ff */
[----:B------:R-:W-:-:S05]  /*0dd0*/  LEA.HI.X.SX32 R3, R0, UR5, 0x1, P1 ;  /* 0x0000000500037c11 */ /* 0x000fca00088f0eff */
[----:B------:R3:W-:Y:S04]  /*0de0*/  STG.E.U8 desc[UR8][R2.64], R11 ;  /* 0x0000000b02007986 */ /* 0x0007e8000c101108 */
[----:B------:R3:W-:Y:S02]  /*0df0*/  STG.E.U8 desc[UR8][R2.64+0x1], R11 ;  /* 0x0000010b02007986 */ /* 0x0007e4000c101108 */
.L_x_12:
[----:B------:R-:W-:-:S05]  /*0e00*/  @!P0 IMAD.IADD R5, R6, 0x1, R5 ;  /* 0x0000000106058824 */ /* 0x000fca00078e0205 */
[----:B0123--:R-:W-:-:S04]  /*0e10*/  @!P0 IADD3 R2, P1, PT, R5, R8, RZ ;  /* 0x0000000805028210 */ /* 0x00ffc80007f3e0ff */
[----:B------:R-:W-:-:S05]  /*0e20*/  @!P0 LEA.HI.X.SX32 R3, R5, R9, 0x1, P1 ;  /* 0x0000000905038211 */ /* 0x000fca00008f0eff */
[----:B------:R2:W-:Y:S04]  /*0e30*/  @!P0 STG.E.U8 desc[UR8][R2.64], R11 ;  /* 0x0000000b02008986 */ /* 0x0005e8000c101108 */
.L_x_6:
[----:B------:R-:W3:Y:S08]  /*0e40*/  LDC R5, c[0x0][0x3ac] ;  /* 0x0000eb00ff057b82 */ /* 0x000ef00000000800 */
[----:B012---:R-:W3:Y:S02]  /*0e50*/  LDC.64 R2, c[0x0][0x3a0] ;  /* 0x0000e800ff027b82 */ /* 0x007ee40000000a00 */
[----:B---3--:R-:W-:Y:S01]  /*0e60*/  STG.E desc[UR8][R2.64], R5 ;  /* 0x0000000502007986 */ /* 0x008fe2000c101908 */
[----:B------:R-:W-:Y:S05]  /*0e70*/  EXIT ;  /* 0x000000000000794d */ /* 0x000fea0003800000 */
        .weak           $__internal_0_$__cuda_sm3x_div_rn_noftz_f32_slowpath
        .type           $__internal_0_$__cuda_sm3x_div_rn_noftz_f32_slowpath,@function
        .size           $__internal_0_$__cuda_sm3x_div_rn_noftz_f32_slowpath,(.L_x_38 - $__internal_0_$__cuda_sm3x_div_rn_noftz_f32_slowpath)
$__internal_0_$__cuda_sm3x_div_rn_noftz_f32_slowpath:
[----:B------:R-:W-:Y:S01]  /*0e80*/  SHF.R.U32.HI R5, RZ, 0x17, R8 ;  /* 0x00000017ff057819 */ /* 0x000fe20000011608 */
[----:B------:R-:W-:Y:S01]  /*0e90*/  BSSY.RECONVERGENT B1, `(.L_x_13) ;  /* 0x0000063000017945 */ /* 0x000fe20003800200 */
[----:B------:R-:W-:Y:S02]  /*0ea0*/  SHF.R.U32.HI R0, RZ, 0x17, R3 ;  /* 0x00000017ff007819 */ /* 0x000fe40000011603 */
[----:B------:R-:W-:Y:S02]  /*0eb0*/  LOP3.LUT R5, R5, 0xff, RZ, 0xc0, !PT ;  /* 0x000000ff05057812 */ /* 0x000fe400078ec0ff */
[----:B------:R-:W-:-:S03]  /*0ec0*/  LOP3.LUT R12, R0, 0xff, RZ, 0xc0, !PT ;  /* 0x000000ff000c7812 */ /* 0x000fc600078ec0ff */
[----:B------:R-:W-:Y:S02]  /*0ed0*/  VIADD R9, R5, 0xffffffff ;  /* 0xffffffff05097836 */ /* 0x000fe40000000000 */
[----:B------:R-:W-:-:S03]  /*0ee0*/  VIADD R10, R12, 0xffffffff ;  /* 0xffffffff0c0a7836 */ /* 0x000fc60000000000 */
[----:B------:R-:W-:-:S04]  /*0ef0*/  ISETP.GT.U32.AND P0, PT, R9, 0xfd, PT ;  /* 0x000000fd0900780c */ /* 0x000fc80003f04070 */
[----:B------:R-:W-:-:S13]  /*0f00*/  ISETP.GT.U32.OR P0, PT, R10, 0xfd, P0 ;  /* 0x000000fd0a00780c */ /* 0x000fda0000704470 */
[----:B------:R-:W-:Y:S01]  /*0f10*/  @!P0 IMAD.MOV.U32 R7, RZ, RZ, RZ ;  /* 0x000000ffff078224 */ /* 0x000fe200078e00ff */
[----:B------:R-:W-:Y:S06]  /*0f20*/  @!P0 BRA `(.L_x_14) ;  /* 0x0000000000608947 */ /* 0x000fec0003800000 */
[----:B------:R-:W-:Y:S01]  /*0f30*/  FSETP.GTU.FTZ.AND P0, PT, |R3|, +INF , PT ;  /* 0x7f8000000300780b */ /* 0x000fe20003f1c200 */
[----:B------:R-:W-:Y:S01]  /*0f40*/  IMAD.MOV.U32 R0, RZ, RZ, R8 ;  /* 0x000000ffff007224 */ /* 0x000fe200078e0008 */
[----:B------:R-:W-:-:S04]  /*0f50*/  FSETP.GTU.FTZ.AND P1, PT, |R8|, +INF , PT ;  /* 0x7f8000000800780b */ /* 0x000fc80003f3c200 */
[----:B------:R-:W-:-:S13]  /*0f60*/  PLOP3.LUT P0, PT, P0, P1, PT, 0xf8, 0x8f ;  /* 0x00000000008f781c */ /* 0x000fda0000703f70 */
[----:B------:R-:W-:Y:S05]  /*0f70*/  @P0 BRA `(.L_x_15) ;  /* 0x00000004004c0947 */ /* 0x000fea0003800000 */
[----:B------:R-:W-:-:S13]  /*0f80*/  LOP3.LUT P0, RZ, R8, 0x7fffffff, R3, 0xc8, !PT ;  /* 0x7fffffff08ff7812 */ /* 0x000fda000780c803 */
[----:B------:R-:W-:Y:S05]  /*0f90*/  @!P0 BRA `(.L_x_16) ;  /* 0x00000004003c8947 */ /* 0x000fea0003800000 */
[C---:B------:R-:W-:Y:S02]  /*0fa0*/  FSETP.NEU.FTZ.AND P2, PT, |R3|.reuse, +INF , PT ;  /* 0x7f8000000300780b */ /* 0x040fe40003f5d200 */
[----:B------:R-:W-:Y:S02]  /*0fb0*/  FSETP.NEU.FTZ.AND P1, PT, |R0|, +INF , PT ;  /* 0x7f8000000000780b */ /* 0x000fe40003f3d200 */
[----:B------:R-:W-:-:S11]  /*0fc0*/  FSETP.NEU.FTZ.AND P0, PT, |R3|, +INF , PT ;  /* 0x7f8000000300780b */ /* 0x000fd60003f1d200 */
[----:B------:R-:W-:Y:S05]  /*0fd0*/  @!P1 BRA !P2, `(.L_x_16) ;  /* 0x00000004002c9947 */ /* 0x000fea0005000000 */
[----:B------:R-:W-:-:S04]  /*0fe0*/  LOP3.LUT P2, RZ, R3, 0x7fffffff, RZ, 0xc0, !PT ;  /* 0x7fffffff03ff7812 */ /* 0x000fc8000784c0ff */
[----:B------:R-:W-:-:S13]  /*0ff0*/  PLOP3.LUT P1, PT, P1, P2, PT, 0x2f, 0xf2 ;  /* 0x0000000000f2781c */ /* 0x000fda0000f24577 */
[----:B------:R-:W-:Y:S05]  /*1000*/  @P1 BRA `(.L_x_17) ;  /* 0x0000000400181947 */ /* 0x000fea0003800000 */
[----:B------:R-:W-:-:S04]  /*1010*/  LOP3.LUT P1, RZ, R8, 0x7fffffff, RZ, 0xc0, !PT ;  /* 0x7fffffff08ff7812 */ /* 0x000fc8000782c0ff */
[----:B------:R-:W-:-:S13]  /*1020*/  PLOP3.LUT P0, PT, P0, P1, PT, 0x2f, 0xf2 ;  /* 0x0000000000f2781c */ /* 0x000fda0000702577 */
[----:B------:R-:W-:Y:S05]  /*1030*/  @P0 BRA `(.L_x_18) ;  /* 0x0000000400000947 */ /* 0x000fea0003800000 */
[----:B------:R-:W-:Y:S02]  /*1040*/  ISETP.GE.AND P0, PT, R10, RZ, PT ;  /* 0x000000ff0a00720c */ /* 0x000fe40003f06270 */
[----:B------:R-:W-:-:S11]  /*1050*/  ISETP.GE.AND P1, PT, R9, RZ, PT ;  /* 0x000000ff0900720c */ /* 0x000fd60003f26270 */
[----:B------:R-:W-:Y:S02]  /*1060*/  @P0 IMAD.MOV.U32 R7, RZ, RZ, RZ ;  /* 0x000000ffff070224 */ /* 0x000fe400078e00ff */
[----:B------:R-:W-:Y:S01]  /*1070*/  @!P0 FFMA R3, R3, 1.84467440737095516160e+19, RZ ;  /* 0x5f80000003038823 */ /* 0x000fe200000000ff */
[----:B------:R-:W-:Y:S02]  /*1080*/  @!P0 IMAD.MOV.U32 R7, RZ, RZ, -0x40 ;  /* 0xffffffc0ff078424 */ /* 0x000fe400078e00ff */
[----:B------:R-:W-:Y:S02]  /*1090*/  @!P1 FFMA R8, R0, 1.84467440737095516160e+19, RZ ;  /* 0x5f80000000089823 */ /* 0x000fe400000000ff */
[----:B------:R-:W-:-:S07]  /*10a0*/  @!P1 VIADD R7, R7, 0x40 ;  /* 0x0000004007079836 */ /* 0x000fce0000000000 */
.L_x_14:
[----:B------:R-:W-:Y:S01]  /*10b0*/  LEA R9, R5, 0xc0800000, 0x17 ;  /* 0xc080000005097811 */ /* 0x000fe200078eb8ff */
[----:B------:R-:W-:Y:S04]  /*10c0*/  BSSY.RECONVERGENT B2, `(.L_x_19) ;  /* 0x0000036000027945 */ /* 0x000fe80003800200 */
[----:B------:R-:W-:Y:S02]  /*10d0*/  IMAD.IADD R9, R8, 0x1, -R9 ;  /* 0x0000000108097824 */ /* 0x000fe400078e0a09 */
[----:B------:R-:W-:Y:S02]  /*10e0*/  VIADD R8, R12, 0xffffff81 ;  /* 0xffffff810c087836 */ /* 0x000fe40000000000 */
[----:B------:R-:W0:Y:S01]  /*10f0*/  MUFU.RCP R10, R9 ;  /* 0x00000009000a7308 */ /* 0x000e220000001000 */
[----:B------:R-:W-:Y:S01]  /*1100*/  FADD.FTZ R11, -R9, -RZ ;  /* 0x800000ff090b7221 */ /* 0x000fe20000010100 */
[C---:B------:R-:W-:Y:S01]  /*1110*/  IMAD R0, R8.reuse, -0x800000, R3 ;  /* 0xff80000008007824 */ /* 0x040fe200078e0203 */
[----:B------:R-:W-:-:S05]  /*1120*/  IADD3 R8, PT, PT, R8, 0x7f, -R5 ;  /* 0x0000007f08087810 */ /* 0x000fca0007ffe805 */
[----:B------:R-:W-:Y:S02]  /*1130*/  IMAD.IADD R8, R8, 0x1, R7 ;  /* 0x0000000108087824 */ /* 0x000fe400078e0207 */
[----:B0-----:R-:W-:-:S04]  /*1140*/  FFMA R13, R10, R11, 1 ;  /* 0x3f8000000a0d7423 */ /* 0x001fc8000000000b */
[----:B------:R-:W-:-:S04]  /*1150*/  FFMA R12, R10, R13, R10 ;  /* 0x0000000d0a0c7223 */ /* 0x000fc8000000000a */
[----:B------:R-:W-:-:S04]  /*1160*/  FFMA R3, R0, R12, RZ ;  /* 0x0000000c00037223 */ /* 0x000fc800000000ff */
[----:B------:R-:W-:-:S04]  /*1170*/  FFMA R10, R11, R3, R0 ;  /* 0x000000030b0a7223 */ /* 0x000fc80000000000 */
[----:B------:R-:W-:-:S04]  /*1180*/  FFMA R13, R12, R10, R3 ;  /* 0x0000000a0c0d7223 */ /* 0x000fc80000000003 */
[----:B------:R-:W-:-:S04]  /*1190*/  FFMA R10, R11, R13, R0 ;  /* 0x0000000d0b0a7223 */ /* 0x000fc80000000000 */
[----:B------:R-:W-:-:S05]  /*11a0*/  FFMA R0, R12, R10, R13 ;  /* 0x0000000a0c007223 */ /* 0x000fca000000000d */
[----:B------:R-:W-:-:S04]  /*11b0*/  SHF.R.U32.HI R3, RZ, 0x17, R0 ;  /* 0x00000017ff037819 */ /* 0x000fc80000011600 */
[----:B------:R-:W-:-:S05]  /*11c0*/  LOP3.LUT R3, R3, 0xff, RZ, 0xc0, !PT ;  /* 0x000000ff03037812 */ /* 0x000fca00078ec0ff */
[----:B------:R-:W-:-:S04]  /*11d0*/  IMAD.IADD R7, R3, 0x1, R8 ;  /* 0x0000000103077824 */ /* 0x000fc800078e0208 */
[----:B------:R-:W-:-:S05]  /*11e0*/  VIADD R3, R7, 0xffffffff ;  /* 0xffffffff07037836 */ /* 0x000fca0000000000 */
[----:B------:R-:W-:-:S13]  /*11f0*/  ISETP.GE.U32.AND P0, PT, R3, 0xfe, PT ;  /* 0x000000fe0300780c */ /* 0x000fda0003f06070 */
[----:B------:R-:W-:Y:S05]  /*1200*/  @!P0 BRA `(.L_x_20) ;  /* 0x0000000000808947 */ /* 0x000fea0003800000 */
[----:B------:R-:W-:-:S13]  /*1210*/  ISETP.GT.AND P0, PT, R7, 0xfe, PT ;  /* 0x000000fe0700780c */ /* 0x000fda0003f04270 */
[----:B------:R-:W-:Y:S05]  /*1220*/  @P0 BRA `(.L_x_21) ;  /* 0x00000000006c0947 */ /* 0x000fea0003800000 */
[----:B------:R-:W-:-:S13]  /*1230*/  ISETP.GE.AND P0, PT, R7, 0x1, PT ;  /* 0x000000010700780c */ /* 0x000fda0003f06270 */
[----:B------:R-:W-:Y:S05]  /*1240*/  @P0 BRA `(.L_x_22) ;  /* 0x0000000000740947 */ /* 0x000fea0003800000 */
[----:B------:R-:W-:Y:S02]  /*1250*/  ISETP.GE.AND P0, PT, R7, -0x18, PT ;  /* 0xffffffe80700780c */ /* 0x000fe40003f06270 */
[----:B------:R-:W-:-:S11]  /*1260*/  LOP3.LUT R0, R0, 0x80000000, RZ, 0xc0, !PT ;  /* 0x8000000000007812 */ /* 0x000fd600078ec0ff */
[----:B------:R-:W-:Y:S05]  /*1270*/  @!P0 BRA `(.L_x_22) ;  /* 0x0000000000688947 */ /* 0x000fea0003800000 */
[CCC-:B------:R-:W-:Y:S01]  /*1280*/  FFMA.RZ R3, R12.reuse, R10.reuse, R13.reuse ;  /* 0x0000000a0c037223 */ /* 0x1c0fe2000000c00d */
[CCC-:B------:R-:W-:Y:S01]  /*1290*/  FFMA.RM R8, R12.reuse, R10.reuse, R13.reuse ;  /* 0x0000000a0c087223 */ /* 0x1c0fe2000000400d */
[C---:B------:R-:W-:Y:S02]  /*12a0*/  ISETP.NE.AND P2, PT, R7.reuse, RZ, PT ;  /* 0x000000ff0700720c */ /* 0x040fe40003f45270 */
[----:B------:R-:W-:Y:S02]  /*12b0*/  ISETP.NE.AND P1, PT, R7, RZ, PT ;  /* 0x000000ff0700720c */ /* 0x000fe40003f25270 */
[----:B------:R-:W-:Y:S01]  /*12c0*/  LOP3.LUT R5, R3, 0x7fffff, RZ, 0xc0, !PT ;  /* 0x007fffff03057812 */ /* 0x000fe200078ec0ff */
[----:B------:R-:W-:Y:S01]  /*12d0*/  FFMA.RP R3, R12, R10, R13 ;  /* 0x0000000a0c037223 */ /* 0x000fe2000000800d */
[----:B------:R-:W-:Y:S02]  /*12e0*/  VIADD R10, R7, 0x20 ;  /* 0x00000020070a7836 */ /* 0x000fe40000000000 */
[----:B------:R-:W-:Y:S01]  /*12f0*/  LOP3.LUT R5, R5, 0x800000, RZ, 0xfc, !PT ;  /* 0x0080000005057812 */ /* 0x000fe200078efcff */
[----:B------:R-:W-:Y:S01]  /*1300*/  IMAD.MOV R7, RZ, RZ, -R7 ;  /* 0x000000ffff077224 */ /* 0x000fe200078e0a07 */
[----:B------:R-:W-:-:S02]  /*1310*/  FSETP.NEU.FTZ.AND P0, PT, R3, R8, PT ;  /* 0x000000080300720b */ /* 0x000fc40003f1d000 */
[----:B------:R-:W-:Y:S02]  /*1320*/  SHF.L.U32 R10, R5, R10, RZ ;  /* 0x0000000a050a7219 */ /* 0x000fe400000006ff */
[----:B------:R-:W-:Y:S02]  /*1330*/  SEL R8, R7, RZ, P2 ;  /* 0x000000ff07087207 */ /* 0x000fe40001000000 */
[----:B------:R-:W-:Y:S02]  /*1340*/  ISETP.NE.AND P1, PT, R10, RZ, P1 ;  /* 0x000000ff0a00720c */ /* 0x000fe40000f25270 */
[----:B------:R-:W-:Y:S02]  /*1350*/  SHF.R.U32.HI R8, RZ, R8, R5 ;  /* 0x00000008ff087219 */ /* 0x000fe40000011605 */
[----:B------:R-:W-:Y:S02]  /*1360*/  PLOP3.LUT P0, PT, P0, P1, PT, 0xf8, 0x8f ;  /* 0x00000000008f781c */ /* 0x000fe40000703f70 */
[----:B------:R-:W-:-:S02]  /*1370*/  SHF.R.U32.HI R10, RZ, 0x1, R8 ;  /* 0x00000001ff0a7819 */ /* 0x000fc40000011608 */
[----:B------:R-:W-:-:S04]  /*1380*/  SEL R3, RZ, 0x1, !P0 ;  /* 0x00000001ff037807 */ /* 0x000fc80004000000 */
[----:B------:R-:W-:-:S04]  /*1390*/  LOP3.LUT R3, R3, 0x1, R10, 0xf8, !PT ;  /* 0x0000000103037812 */ /* 0x000fc800078ef80a */
[----:B------:R-:W-:-:S05]  /*13a0*/  LOP3.LUT R3, R3, R8, RZ, 0xc0, !PT ;  /* 0x0000000803037212 */ /* 0x000fca00078ec0ff */
[----:B------:R-:W-:-:S05]  /*13b0*/  IMAD.IADD R3, R10, 0x1, R3 ;  /* 0x000000010a037824 */ /* 0x000fca00078e0203 */
[----:B------:R-:W-:Y:S01]  /*13c0*/  LOP3.LUT R0, R3, R0, RZ, 0xfc, !PT ;  /* 0x0000000003007212 */ /* 0x000fe200078efcff */
[----:B------:R-:W-:Y:S06]  /*13d0*/  BRA `(.L_x_22) ;  /* 0x0000000000107947 */ /* 0x000fec0003800000 */
.L_x_21:
[----:B------:R-:W-:-:S04]  /*13e0*/  LOP3.LUT R0, R0, 0x80000000, RZ, 0xc0, !PT ;  /* 0x8000000000007812 */ /* 0x000fc800078ec0ff */
[----:B------:R-:W-:Y:S01]  /*13f0*/  LOP3.LUT R0, R0, 0x7f800000, RZ, 0xfc, !PT ;  /* 0x7f80000000007812 */ /* 0x000fe200078efcff */
[----:B------:R-:W-:Y:S06]  /*1400*/  BRA `(.L_x_22) ;  /* 0x0000000000047947 */ /* 0x000fec0003800000 */
.L_x_20:
[----:B------:R-:W-:-:S07]  /*1410*/  IMAD R0, R8, 0x800000, R0 ;  /* 0x0080000008007824 */ /* 0x000fce00078e0200 */
.L_x_22:
[----:B------:R-:W-:Y:S05]  /*1420*/  BSYNC.RECONVERGENT B2 ;  /* 0x0000000000027941 */ /* 0x000fea0003800200 */
.L_x_19:
[----:B------:R-:W-:Y:S05]  /*1430*/  BRA `(.L_x_23) ;  /* 0x0000000000207947 */ /* 0x000fea0003800000 */
.L_x_18:
[----:B------:R-:W-:-:S04]  /*1440*/  LOP3.LUT R0, R8, 0x80000000, R3, 0x48, !PT ;  /* 0x8000000008007812 */ /* 0x000fc800078e4803 */
[----:B------:R-:W-:Y:S01]  /*1450*/  LOP3.LUT R0, R0, 0x7f800000, RZ, 0xfc, !PT ;  /* 0x7f80000000007812 */ /* 0x000fe200078efcff */
[----:B------:R-:W-:Y:S06]  /*1460*/  BRA `(.L_x_23) ;  /* 0x0000000000147947 */ /* 0x000fec0003800000 */
.L_x_17:
[----:B------:R-:W-:Y:S01]  /*1470*/  LOP3.LUT R0, R8, 0x80000000, R3, 0x48, !PT ;  /* 0x8000000008007812 */ /* 0x000fe200078e4803 */
[----:B------:R-:W-:Y:S06]  /*1480*/  BRA `(.L_x_23) ;  /* 0x00000000000c7947 */ /* 0x000fec0003800000 */
.L_x_16:
[----:B------:R-:W0:Y:S01]  /*1490*/  MUFU.RSQ R0, -QNAN ;  /* 0xffc0000000007908 */ /* 0x000e220000001400 */
[----:B------:R-:W-:Y:S05]  /*14a0*/  BRA `(.L_x_23) ;  /* 0x0000000000047947 */ /* 0x000fea0003800000 */
.L_x_15:
[----:B------:R-:W-:-:S07]  /*14b0*/  FADD.FTZ R0, R3, R0 ;  /* 0x0000000003007221 */ /* 0x000fce0000010000 */
.L_x_23:
[----:B------:R-:W-:Y:S05]  /*14c0*/  BSYNC.RECONVERGENT B1 ;  /* 0x0000000000017941 */ /* 0x000fea0003800200 */
.L_x_13:
[----:B------:R-:W-:-:S04]  /*14d0*/  IMAD.MOV.U32 R5, RZ, RZ, 0x0 ;  /* 0x00000000ff057424 */ /* 0x000fc800078e00ff */
[----:B0-----:R-:W-:Y:S05]  /*14e0*/  RET.REL.NODEC R4 `(_Z17cuda_thresholdingPhS_iiiiPiii) ;  /* 0xffffffe804c47950 */ /* 0x001fea0003c3ffff */
.L_x_24:
[----:B------:R-:W-:-:S00]  /*14f0*/  BRA `(.L_x_24) ;  /* 0xfffffffc00fc7947 */ /* 0x000fc0000383ffff */
[----:B------:R-:W-:-:S00]  /*1500*/  NOP ;  /* 0x0000000000007918 */ /* 0x000fc00000000000 */
[----:B------:R-:W-:-:S00]  /*1510*/  NOP ;  /* 0x0000000000007918 */ /* 0x000fc00000000000 */
[----:B------:R-:W-:-:S00]  /*1520*/  NOP ;  /* 0x0000000000007918 */ /* 0x000fc00000000000 */
[----:B------:R-:W-:-:S00]  /*1530*/  NOP ;  /* 0x0000000000007918 */ /* 0x000fc00000000000 */
[----:B------:R-:W-:-:S00]  /*1540*/  NOP ;  /* 0x0000000000007918 */ /* 0x000fc00000000000 */
[----:B------:R-:W-:-:S00]  /*1550*/  NOP ;  /* 0x0000000000007918 */ /* 0x000fc00000000000 */
[----:B------:R-:W-:-:S00]  /*1560*/  NOP ;  /* 0x0000000000007918 */ /* 0x000fc00000000000 */
[----:B------:R-:W-:-:S00]  /*1570*/  NOP ;  /* 0x0000000000007918 */ /* 0x000fc00000000000 */
.L_x_38:


//--------------------- .text._Z17cuda_invertColorsPhS_iiiPiii --------------------------
	.section	.text._Z17cuda_invertColorsPhS_iiiPiii,"ax",@progbits
	.align	128
        .global         _Z17cuda_invertColorsPhS_iiiPiii
        .type           _Z17cuda_invertColorsPhS_iiiPiii,@function
        .size           _Z17cuda_invertColorsPhS_iiiPiii,(.L_x_40 - _Z17cuda_invertColorsPhS_iiiPiii)
        .other          _Z17cuda_invertColorsPhS_iiiPiii,@"STO_CUDA_ENTRY STV_DEFAULT"
_Z17cuda_invertColorsPhS_iiiPiii:
.text._Z17cuda_invertColorsPhS_iiiPiii:
        /* <DEDUP_REMOVED lines=12> */
[----:B------:R-:W0:Y:S08]  /*00c0*/  LDCU.64 UR8, c[0x0][0x358] ;  /* 0x00006b00ff0877ac */ /* 0x000e300008000a00 */
[----:B------:R-:W-:Y:S05]  /*00d0*/  BRA.U !UP0, `(.L_x_25) ;  /* 0x0000000d08307547 */ /* 0x000fea000b800000 */
[----:B------:R-:W-:Y:S02]  /*00e0*/  UISETP.GE.U32.AND UP1, UPT, UR7, 0x10, UPT ;  /* 0x000000100700788c */ /* 0x000fe4000bf26070 */
[----:B------:R-:W-:Y:S01]  /*00f0*/  ULOP3.LUT UR5, UR7, 0xf, URZ, 0xc0, !UPT ;  /* 0x0000000f07057892 */ /* 0x000fe2000f8ec0ff */
[----:B------:R-:W-:-:S03]  /*0100*/  UMOV UR4, URZ ;  /* 0x000000ff00047c82 */ /* 0x000fc60008000000 */
[----:B------:R-:W-:-:S03]  /*0110*/  UISETP.NE.AND UP0, UPT, UR5, URZ, UPT ;  /* 0x000000ff0500728c */ /* 0x000fc6000bf05270 */
[----:B------:R-:W-:Y:S08]  /*0120*/  BRA.U !UP1, `(.L_x_26) ;  /* 0x0000000509787547 */ /* 0x000ff0000b800000 */
[----:B------:R-:W1:Y:S01]  /*0130*/  LDC.64 R4, c[0x0][0x380] ;  /* 0x0000e000ff047b82 */ /* 0x000e620000000a00 */
[----:B------:R-:W-:Y:S01]  /*0140*/  ULOP3.LUT UR4, UR7, 0x7ffffff0, URZ, 0xc0, !UPT ;  /* 0x7ffffff007047892 */ /* 0x000fe2000f8ec0ff */
[----:B------:R-:W-:-:S03]  /*0150*/  IMAD.MOV.U32 R13, RZ, RZ, R12 ;  /* 0x000000ffff0d7224 */ /* 0x000fc600078e000c */
[----:B------:R-:W-:-:S03]  /*0160*/  UIADD3 UR6, UPT, UPT, -UR4, URZ, URZ ;  /* 0x000000ff04067290 */ /* 0x000fc6000fffe1ff */
[----:B------:R-:W2:Y:S09]  /*0170*/  LDC.64 R6, c[0x0][0x388] ;  /* 0x0000e200ff067b82 */ /* 0x000eb20000000a00 */
.L_x_27:
[----:B------:R-:W-:Y:S02]  /*0180*/  SHF.R.S32.HI R14, RZ, 0x1f, R13 ;  /* 0x0000001fff0e7819 */ /* 0x000fe4000001140d */
[----:B-1----:R-:W-:-:S04]  /*0190*/  IADD3 R8, P0, P1, R13, 0x7, R4 ;  /* 0x000000070d087810 */ /* 0x002fc8000791e004 */
[----:B------:R-:W-:-:S05]  /*01a0*/  IADD3.X R9, PT, PT, R14, R5, RZ, P0, P1 ;  /* 0x000000050e097210 */ /* 0x000fca00007e24ff */
[----:B0--3--:R-:W3:Y:S01]  /*01b0*/  LDG.E.U8 R2, desc[UR8][R8.64+-0x7] ;  /* 0xfffff90808027981 */ /* 0x009ee2000c1e1100 */
[----:B--2---:R-:W-:-:S04]  /*01c0*/  IADD3 R10, P0, P1, R13, 0x7, R6 ;  /* 0x000000070d0a7810 */ /* 0x004fc8000791e006 */
[----:B------:R-:W-:Y:S02]  /*01d0*/  IADD3.X R11, PT, PT, R14, R7, RZ, P0, P1 ;  /* 0x000000070e0b7210 */ /* 0x000fe400007e24ff */
[----:B---3--:R-:W-:-:S05]  /*01e0*/  I2FP.F32.U32 R2, R2 ;  /* 0x0000000200027245 */ /* 0x008fca0000201000 */
[----:B------:R-:W-:-:S04]  /*01f0*/  FADD R2, -R2, 255 ;  /* 0x437f000002027421 */ /* 0x000fc80000000100 */
[----:B------:R-:W0:Y:S02]  /*0200*/  F2I.U32.TRUNC.NTZ R15, R2 ;  /* 0x00000002000f7305 */ /* 0x000e24000020f000 */
[----:B0-----:R0:W-:Y:S04]  /*0210*/  STG.E.U8 desc[UR8][R10.64+-0x7], R15 ;  /* 0xfffff90f0a007986 */ /* 0x0011e8000c101108 */
[----:B------:R-:W2:Y:S02]  /*0220*/  LDG.E.U8 R14, desc[UR8][R8.64+-0x6] ;  /* 0xfffffa08080e7981 */ /* 0x000ea4000c1e1100 */
[----:B--2---:R-:W-:-:S05]  /*0230*/  I2FP.F32.U32 R14, R14 ;  /* 0x0000000e000e7245 */ /* 0x004fca0000201000 */
[----:B------:R-:W-:-:S04]  /*0240*/  FADD R14, -R14, 255 ;  /* 0x437f00000e0e7421 */ /* 0x000fc80000000100 */
[----:B------:R-:W1:Y:S02]  /*0250*/  F2I.U32.TRUNC.NTZ R17, R14 ;  /* 0x0000000e00117305 */ /* 0x000e64000020f000 */
[----:B-1----:R1:W-:Y:S04]  /*0260*/  STG.E.U8 desc[UR8][R10.64+-0x6], R17 ;  /* 0xfffffa110a007986 */ /* 0x0023e8000c101108 */
[----:B------:R-:W2:Y:S02]  /*0270*/  LDG.E.U8 R16, desc[UR8][R8.64+-0x5] ;  /* 0xfffffb0808107981 */ /* 0x000ea4000c1e1100 */
[----:B--2---:R-:W-:-:S05]  /*0280*/  I2FP.F32.U32 R16, R16 ;  /* 0x0000001000107245 */ /* 0x004fca0000201000 */
[----:B------:R-:W-:-:S04]  /*0290*/  FADD R16, -R16, 255 ;  /* 0x437f000010107421 */ /* 0x000fc80000000100 */
[----:B------:R-:W2:Y:S02]  /*02a0*/  F2I.U32.TRUNC.NTZ R19, R16 ;  /* 0x0000001000137305 */ /* 0x000ea4000020f000 */
[----:B--2---:R2:W-:Y:S04]  /*02b0*/  STG.E.U8 desc[UR8][R10.64+-0x5], R19 ;  /* 0xfffffb130a007986 */ /* 0x0045e8000c101108 */
[----:B------:R-:W3:Y:S02]  /*02c0*/  LDG.E.U8 R2, desc[UR8][R8.64+-0x4] ;  /* 0xfffffc0808027981 */ /* 0x000ee4000c1e1100 */
[----:B---3--:R-:W-:-:S05]  /*02d0*/  I2FP.F32.U32 R2, R2 ;  /* 0x0000000200027245 */ /* 0x008fca0000201000 */
[----:B------:R-:W-:-:S04]  /*02e0*/  FADD R2, -R2, 255 ;  /* 0x437f000002027421 */ /* 0x000fc80000000100 */
[----:B0-----:R-:W0:Y:S02]  /*02f0*/  F2I.U32.TRUNC.NTZ R15, R2 ;  /* 0x00000002000f7305 */ /* 0x001e24000020f000 */
[----:B0-----:R0:W-:Y:S04]  /*0300*/  STG.E.U8 desc[UR8][R10.64+-0x4], R15 ;  /* 0xfffffc0f0a007986 */ /* 0x0011e8000c101108 */
[----:B------:R-:W3:Y:S02]  /*0310*/  LDG.E.U8 R14, desc[UR8][R8.64+-0x3] ;  /* 0xfffffd08080e7981 */ /* 0x000ee4000c1e1100 */
[----:B---3--:R-:W-:-:S05]  /*0320*/  I2FP.F32.U32 R14, R14 ;  /* 0x0000000e000e7245 */ /* 0x008fca0000201000 */
[----:B------:R-:W-:-:S04]  /*0330*/  FADD R14, -R14, 255 ;  /* 0x437f00000e0e7421 */ /* 0x000fc80000000100 */
[----:B-1----:R-:W1:Y:S02]  /*0340*/  F2I.U32.TRUNC.NTZ R17, R14 ;  /* 0x0000000e00117305 */ /* 0x002e64000020f000 */
[----:B-1----:R1:W-:Y:S04]  /*0350*/  STG.E.U8 desc[UR8][R10.64+-0x3], R17 ;  /* 0xfffffd110a007986 */ /* 0x0023e8000c101108 */
[----:B------:R-:W3:Y:S02]  /*0360*/  LDG.E.U8 R16, desc[UR8][R8.64+-0x2] ;  /* 0xfffffe0808107981 */ /* 0x000ee4000c1e1100 */
[----:B---3--:R-:W-:-:S05]  /*0370*/  I2FP.F32.U32 R16, R16 ;  /* 0x0000001000107245 */ /* 0x008fca0000201000 */
[----:B------:R-:W-:-:S04]  /*0380*/  FADD R16, -R16, 255 ;  /* 0x437f000010107421 */ /* 0x000fc80000000100 */
[----:B--2---:R-:W2:Y:S02]  /*0390*/  F2I.U32.TRUNC.NTZ R19, R16 ;  /* 0x0000001000137305 */ /* 0x004ea4000020f000 */
        /* <DEDUP_REMOVED lines=41> */
[----:B------:R-:W4:Y:S02]  /*0630*/  LDG.E.U8 R16, desc[UR8][R8.64+0x7] ;  /* 0x0000070808107981 */ /* 0x000f24000c1e1100 */
[----:B----4-:R-:W-:-:S05]  /*0640*/  I2FP.F32.U32 R16, R16 ;  /* 0x0000001000107245 */ /* 0x010fca0000201000 */
[----:B------:R-:W-:-:S04]  /*0650*/  FADD R16, -R16, 255 ;  /* 0x437f000010107421 */ /* 0x000fc80000000100 */
[----:B--2---:R-:W1:Y:S02]  /*0660*/  F2I.U32.TRUNC.NTZ R19, R16 ;  /* 0x0000001000137305 */ /* 0x004e64000020f000 */
[----:B-1----:R3:W-:Y:S04]  /*0670*/  STG.E.U8 desc[UR8][R10.64+0x7], R19 ;  /* 0x000007130a007986 */ /* 0x0027e8000c101108 */
[----:B------:R-:W2:Y:S01]  /*0680*/  LDG.E.U8 R2, desc[UR8][R8.64+0x8] ;  /* 0x0000080808027981 */ /* 0x000ea2000c1e1100 */
[----:B------:R-:W-:Y:S01]  /*0690*/  UIADD3 UR6, UPT, UPT, UR6, 0x10, URZ ;  /* 0x0000001006067890 */ /* 0x000fe2000fffe0ff */
[----:B------:R-:W-:-:S03]  /*06a0*/  VIADD R13, R13, 0x10 ;  /* 0x000000100d0d7836 */ /* 0x000fc60000000000 */
[----:B------:R-:W-:Y:S01]  /*06b0*/  UISETP.NE.AND UP1, UPT, UR6, URZ, UPT ;  /* 0x000000ff0600728c */ /* 0x000fe2000bf25270 */
[----:B--2---:R-:W-:-:S05]  /*06c0*/  I2FP.F32.U32 R2, R2 ;  /* 0x0000000200027245 */ /* 0x004fca0000201000 */
[----:B------:R-:W-:-:S04]  /*06d0*/  FADD R2, -R2, 255 ;  /* 0x437f000002027421 */ /* 0x000fc80000000100 */
[----:B0-----:R-:W0:Y:S02]  /*06e0*/  F2I.U32.TRUNC.NTZ R15, R2 ;  /* 0x00000002000f7305 */ /* 0x001e24000020f000 */
[----:B0-----:R3:W-:Y:S01]  /*06f0*/  STG.E.U8 desc[UR8][R10.64+0x8], R15 ;  /* 0x0000080f0a007986 */ /* 0x0017e2000c101108 */
[----:B------:R-:W-:Y:S05]  /*0700*/  BRA.U UP1, `(.L_x_27) ;  /* 0xfffffff9019c7547 */ /* 0x000fea000b83ffff */
.L_x_26:
[----:B------:R-:W-:Y:S05]  /*0710*/  BRA.U !UP0, `(.L_x_25) ;  /* 0x0000000508a07547 */ /* 0x000fea000b800000 */
[----:B------:R-:W-:Y:S02]  /*0720*/  UISETP.GE.U32.AND UP0, UPT, UR5, 0x8, UPT ;  /* 0x000000080500788c */ /* 0x000fe4000bf06070 */
[----:B------:R-:W-:-:S04]  /*0730*/  ULOP3.LUT UR6, UR7, 0x7, URZ, 0xc0, !UPT ;  /* 0x0000000707067892 */ /* 0x000fc8000f8ec0ff */
[----:B------:R-:W-:-:S03]  /*0740*/  UISETP.NE.AND UP1, UPT, UR6, URZ, UPT ;  /* 0x000000ff0600728c */ /* 0x000fc6000bf25270 */
[----:B------:R-:W-:Y:S08]  /*0750*/  BRA.U !UP0, `(.L_x_28) ;  /* 0x0000000108c07547 */ /* 0x000ff0000b800000 */
[----:B------:R-:W1:Y:S01]  /*0760*/  LDCU.128 UR12, c[0x0][0x380] ;  /* 0x00007000ff0c77ac */ /* 0x000e620008000c00 */
[----:B------:R-:W-:-:S05]  /*0770*/  VIADD R6, R12, UR4 ;  /* 0x000000040c067c36 */ /* 0x000fca0008000000 */
[----:B------:R-:W-:Y:S02]  /*0780*/  SHF.R.S32.HI R7, RZ, 0x1f, R6 ;  /* 0x0000001fff077819 */ /* 0x000fe40000011406 */
[----:B-1----:R-:W-:-:S04]  /*0790*/  IADD3 R4, P0, PT, R6, UR12, RZ ;  /* 0x0000000c06047c10 */ /* 0x002fc8000ff1e0ff */
[----:B------:R-:W-:-:S05]  /*07a0*/  IADD3.X R5, PT, PT, R7, UR13, RZ, P0, !PT ;  /* 0x0000000d07057c10 */ /* 0x000fca00087fe4ff */
[----:B0-----:R-:W2:Y:S01]  /*07b0*/  LDG.E.U8 R2, desc[UR8][R4.64] ;  /* 0x0000000804027981 */ /* 0x001ea2000c1e1100 */
[----:B------:R-:W-:-:S04]  /*07c0*/  IADD3 R6, P0, PT, R6, UR14, RZ ;  /* 0x0000000e06067c10 */ /* 0x000fc8000ff1e0ff */
[----:B------:R-:W-:Y:S02]  /*07d0*/  IADD3.X R7, PT, PT, R7, UR15, RZ, P0, !PT ;  /* 0x0000000f07077c10 */ /* 0x000fe400087fe4ff */
[----:B--2---:R-:W-:-:S05]  /*07e0*/  I2FP.F32.U32 R2, R2 ;  /* 0x0000000200027245 */ /* 0x004fca0000201000 */
[----:B------:R-:W-:-:S04]  /*07f0*/  FADD R2, -R2, 255 ;  /* 0x437f000002027421 */ /* 0x000fc80000000100 */
[----:B------:R-:W0:Y:S02]  /*0800*/  F2I.U32.TRUNC.NTZ R9, R2 ;  /* 0x0000000200097305 */ /* 0x000e24000020f000 */
[----:B0-----:R0:W-:Y:S04]  /*0810*/  STG.E.U8 desc[UR8][R6.64], R9 ;  /* 0x0000000906007986 */ /* 0x0011e8000c101108 */
[----:B------:R-:W2:Y:S02]  /*0820*/  LDG.E.U8 R8, desc[UR8][R4.64+0x1] ;  /* 0x0000010804087981 */ /* 0x000ea4000c1e1100 */
[----:B--2---:R-:W-:-:S05]  /*0830*/  I2FP.F32.U32 R8, R8 ;  /* 0x0000000800087245 */ /* 0x004fca0000201000 */
[----:B------:R-:W-:-:S04]  /*0840*/  FADD R8, -R8, 255 ;  /* 0x437f000008087421 */ /* 0x000fc80000000100 */
[----:B---3--:R-:W1:Y:S02]  /*0850*/  F2I.U32.TRUNC.NTZ R11, R8 ;  /* 0x00000008000b7305 */ /* 0x008e64000020f000 */
        /* <DEDUP_REMOVED lines=26> */
[----:B------:R-:W3:Y:S01]  /*0a00*/  LDG.E.U8 R8, desc[UR8][R4.64+0x7] ;  /* 0x0000070804087981 */ /* 0x000ee2000c1e1100 */
[----:B------:R-:W-:Y:S01]  /*0a10*/  UIADD3 UR4, UPT, UPT, UR4, 0x8, URZ ;  /* 0x0000000804047890 */ /* 0x000fe2000fffe0ff */
[----:B---3--:R-:W-:-:S05]  /*0a20*/  I2FP.F32.U32 R8, R8 ;  /* 0x0000000800087245 */ /* 0x008fca0000201000 */
[----:B------:R-:W-:-:S04]  /*0a30*/  FADD R8, -R8, 255 ;  /* 0x437f000008087421 */ /* 0x000fc80000000100 */
[----:B-1----:R-:W0:Y:S02]  /*0a40*/  F2I.U32.TRUNC.NTZ R11, R8 ;  /* 0x00000008000b7305 */ /* 0x002e24000020f000 */
[----:B0-----:R2:W-:Y:S02]  /*0a50*/  STG.E.U8 desc[UR8][R6.64+0x7], R11 ;  /* 0x0000070b06007986 */ /* 0x0015e4000c101108 */
.L_x_28:
[----:B------:R-:W-:Y:S05]  /*0a60*/  BRA.U !UP1, `(.L_x_25) ;  /* 0x0000000109cc7547 */ /* 0x000fea000b800000 */
[----:B------:R-:W-:Y:S02]  /*0a70*/  UISETP.GE.U32.AND UP0, UPT, UR6, 0x4, UPT ;  /* 0x000000040600788c */ /* 0x000fe4000bf06070 */
[----:B------:R-:W-:-:S04]  /*0a80*/  ULOP3.LUT UR5, UR7, 0x3, URZ, 0xc0, !UPT ;  /* 0x0000000307057892 */ /* 0x000fc8000f8ec0ff */
[----:B------:R-:W-:-:S03]  /*0a90*/  UISETP.NE.AND UP1, UPT, UR5, URZ, UPT ;  /* 0x000000ff0500728c */ /* 0x000fc6000bf25270 */
[----:B------:R-:W-:Y:S08]  /*0aa0*/  BRA.U !UP0, `(.L_x_29) ;  /* 0x0000000108707547 */ /* 0x000ff0000b800000 */
[----:B------:R-:W1:Y:S01]  /*0ab0*/  LDCU.128 UR12, c[0x0][0x380] ;  /* 0x00007000ff0c77ac */ /* 0x000e620008000c00 */
[----:B--2---:R-:W-:-:S05]  /*0ac0*/  VIADD R6, R12, UR4 ;  /* 0x000000040c067c36 */ /* 0x004fca0008000000 */
        /* <DEDUP_REMOVED lines=20> */
[----:B------:R-:W2:Y:S01]  /*0c10*/  LDG.E.U8 R2, desc[UR8][R4.64+0x3] ;  /* 0x0000030804027981 */ /* 0x000ea2000c1e1100 */
[----:B------:R-:W-:Y:S01]  /*0c20*/  UIADD3 UR4, UPT, UPT, UR4, 0x4, URZ ;  /* 0x0000000404047890 */ /* 0x000fe2000fffe0ff */
[----:B--2---:R-:W-:-:S05]  /*0c30*/  I2FP.F32.U32 R2, R2 ;  /* 0x0000000200027245 */ /* 0x004fca0000201000 */
[----:B------:R-:W-:-:S04]  /*0c40*/  FADD R2, -R2, 255 ;  /* 0x437f000002027421 */ /* 0x000fc80000000100 */
[----:B0-----:R-:W0:Y:S02]  /*0c50*/  F2I.U32.TRUNC.NTZ R9, R2 ;  /* 0x0000000200097305 */ /* 0x001e24000020f000 */
[----:B0-----:R1:W-:Y:S02]  /*0c60*/  STG.E.U8 desc[UR8][R6.64+0x3], R9 ;  /* 0x0000030906007986 */ /* 0x0013e4000c101108 */
.L_x_29:
[----:B------:R-:W-:Y:S05]  /*0c70*/  BRA.U !UP1, `(.L_x_25) ;  /* 0x0000000109487547 */ /* 0x000fea000b800000 */
[----:B------:R-:W-:Y:S01]  /*0c80*/  VIADD R3, R3, UR4 ;  /* 0x0000000403037c36 */ /* 0x000fe20008000000 */
[----:B------:R-:W4:Y:S03]  /*0c90*/  LDCU.128 UR12, c[0x0][0x380] ;  /* 0x00007000ff0c77ac */ /* 0x000f260008000c00 */
[----:B------:R-:W-:Y:S01]  /*0ca0*/  IMAD R0, R0, UR7, R3 ;  /* 0x0000000700007c24 */ /* 0x000fe2000f8e0203 */
[----:B------:R-:W-:-:S12]  /*0cb0*/  UIADD3 UR5, UPT, UPT, -UR5, URZ, URZ ;  /* 0x000000ff05057290 */ /* 0x000fd8000fffe1ff */
.L_x_30:
[----:B0-----:R-:W-:Y:S02]  /*0cc0*/  SHF.R.S32.HI R5, RZ, 0x1f, R0 ;  /* 0x0000001fff057819 */ /* 0x001fe40000011400 */
[----:B----4-:R-:W-:-:S04]  /*0cd0*/  IADD3 R2, P0, PT, R0, UR12, RZ ;  /* 0x0000000c00027c10 */ /* 0x010fc8000ff1e0ff */
[----:B------:R-:W-:-:S05]  /*0ce0*/  IADD3.X R3, PT, PT, R5, UR13, RZ, P0, !PT ;  /* 0x0000000d05037c10 */ /* 0x000fca00087fe4ff */
[----:B0-----:R-:W4:Y:S01]  /*0cf0*/  LDG.E.U8 R2, desc[UR8][R2.64] ;  /* 0x0000000802027981 */ /* 0x001f22000c1e1100 */
[----:B------:R-:W-:-:S04]  /*0d00*/  UIADD3 UR5, UPT, UPT, UR5, 0x1, URZ ;  /* 0x0000000105057890 */ /* 0x000fc8000fffe0ff */
[----:B------:R-:W-:Y:S01]  /*0d10*/  UISETP.NE.AND UP0, UPT, UR5, URZ, UPT ;  /* 0x000000ff0500728c */ /* 0x000fe2000bf05270 */
[----:B----4-:R-:W-:-:S05]  /*0d20*/  I2FP.F32.U32 R4, R2 ;  /* 0x0000000200047245 */ /* 0x010fca0000201000 */
[----:B-12---:R-:W-:Y:S01]  /*0d30*/  FADD R6, -R4, 255 ;  /* 0x437f000004067421 */ /* 0x006fe20000000100 */
[C---:B------:R-:W-:Y:S01]  /*0d40*/  IADD3 R4, P0, PT, R0.reuse, UR14, RZ ;  /* 0x0000000e00047c10 */ /* 0x040fe2000ff1e0ff */
[----:B------:R-:W-:Y:S02]  /*0d50*/  VIADD R0, R0, 0x1 ;  /* 0x0000000100007836 */ /* 0x000fe40000000000 */
[----:B------:R-:W0:Y:S01]  /*0d60*/  F2I.U32.TRUNC.NTZ R7, R6 ;  /* 0x0000000600077305 */ /* 0x000e22000020f000 */
[----:B------:R-:W-:-:S05]  /*0d70*/  IADD3.X R5, PT, PT, R5, UR15, RZ, P0, !PT ;  /* 0x0000000f05057c10 */ /* 0x000fca00087fe4ff */
[----:B0-----:R0:W-:Y:S01]  /*0d80*/  STG.E.U8 desc[UR8][R4.64], R7 ;  /* 0x0000000704007986 */ /* 0x0011e2000c101108 */
[----:B------:R-:W-:Y:S05]  /*0d90*/  BRA.U UP0, `(.L_x_30) ;  /* 0xfffffffd00c87547 */ /* 0x000fea000b83ffff */
.L_x_25:
[----:B0-----:R-:W0:Y:S08]  /*0da0*/  LDC R5, c[0x0][0x3ac] ;  /* 0x0000eb00ff057b82 */ /* 0x001e300000000800 */
[----:B------:R-:W0:Y:S02]  /*0db0*/  LDC.64 R2, c[0x0][0x3a0] ;  /* 0x0000e800ff027b82 */ /* 0x000e240000000a00 */
[----:B0-----:R-:W-:Y:S01]  /*0dc0*/  STG.E desc[UR8][R2.64], R5 ;  /* 0x0000000502007986 */ /* 0x001fe2000c101908 */
[----:B------:R-:W-:Y:S05]  /*0dd0*/  EXIT ;  /* 0x000000000000794d */ /* 0x000fea0003800000 */
.L_x_31:
        /* <DEDUP_REMOVED lines=10> */
.L_x_40:


//--------------------- .text._Z22cuda_invertToGrayscalePhS_iiiPiii --------------------------
	.section	.text._Z22cuda_invertToGrayscalePhS_iiiPiii,"ax",@progbits
	.align	128
        .global         _Z22cuda_invertToGrayscalePhS_iiiPiii
        .type           _Z22cuda_invertToGrayscalePhS_iiiPiii,@function
        .size           _Z22cuda_invertToGrayscalePhS_iiiPiii,(.L_x_41 - _Z22cuda_invertToGrayscalePhS_iiiPiii)
        .other          _Z22cuda_invertToGrayscalePhS_iiiPiii,@"STO_CUDA_ENTRY STV_DEFAULT"
_Z22cuda_invertToGrayscalePhS_iiiPiii:
.text._Z22cuda_invertToGrayscalePhS_iiiPiii:
[----:B------:R-:W-:Y:S01]  /*0000*/  LDC R1, c[0x0][0x37c] ;  /* 0x0000df00ff017b82 */ /* 0x000fe20000000800 */
[----:B------:R-:W0:Y:S07]  /*0010*/  S2R R3, SR_TID.X ;  /* 0x0000000000037919 */ /* 0x000e2e0000002100 */
[----:B------:R-:W0:Y:S01]  /*0020*/  S2UR UR6, SR_CTAID.X ;  /* 0x00000000000679c3 */ /* 0x000e220000002500 */
[----:B------:R-:W1:Y:S07]  /*0030*/  LDCU.64 UR4, c[0x0][0x390] ;  /* 0x00007200ff0477ac */ /* 0x000e6e0008000a00 */
[----:B------:R-:W0:Y:S08]  /*0040*/  LDC R0, c[0x0][0x360] ;  /* 0x0000d800ff007b82 */ /* 0x000e300000000800 */
[----:B------:R-:W2:Y:S01]  /*0050*/  LDC R2, c[0x0][0x398] ;  /* 0x0000e600ff027b82 */ /* 0x000ea20000000800 */
[----:B-1----:R-:W-:Y:S01]  /*0060*/  UIADD3 UR4, UPT, UPT, UR5, UR4, URZ ;  /* 0x0000000405047290 */ /* 0x002fe2000fffe0ff */
[----:B0-----:R-:W-:-:S04]  /*0070*/  IMAD R3, R0, UR6, R3 ;  /* 0x0000000600037c24 */ /* 0x001fc8000f8e0203 */
[----:B--2---:R-:W-:-:S05]  /*0080*/  IMAD R0, R3, R2, UR5 ;  /* 0x0000000503007e24 */ /* 0x004fca000f8e0202 */
[----:B------:R-:W-:-:S13]  /*0090*/  ISETP.GT.AND P0, PT, R0, UR4, PT ;  /* 0x0000000400007c0c */ /* 0x000fda000bf04270 */
[----:B------:R-:W-:Y:S05]  /*00a0*/  @P0 EXIT ;  /* 0x000000000000094d */ /* 0x000fea0003800000 */
[----:B------:R-:W0:Y:S01]  /*00b0*/  LDCU.64 UR6, c[0x0][0x380] ;  /* 0x00007000ff0677ac */ /* 0x000e220008000a00 */
[----:B------:R-:W1:Y:S01]  /*00c0*/  LDCU.64 UR4, c[0x0][0x358] ;  /* 0x00006b00ff0477ac */ /* 0x000e620008000a00 */
[----:B0-----:R-:W-:-:S04]  /*00d0*/  IADD3 R4, P0, PT, R0, UR6, RZ ;  /* 0x0000000600047c10 */ /* 0x001fc8000ff1e0ff */
[----:B------:R-:W-:-:S05]  /*00e0*/  LEA.HI.X.SX32 R5, R0, UR7, 0x1, P0 ;  /* 0x0000000700057c11 */ /* 0x000fca00080f0eff */
[----:B-1----:R-:W2:Y:S04]  /*00f0*/  LDG.E.U8 R6, desc[UR4][R4.64+0x1] ;  /* 0x0000010404067981 */ /* 0x002ea8000c1e1100 */
[----:B------:R-:W3:Y:S04]  /*0100*/  LDG.E.U8 R3, desc[UR4][R4.64+0x2] ;  /* 0x0000020404037981 */ /* 0x000ee8000c1e1100 */
[----:B------:R-:W4:Y:S01]  /*0110*/  LDG.E.U8 R7, desc[UR4][R4.64] ;  /* 0x0000000404077981 */ /* 0x000f22000c1e1100 */
[----:B------:R-:W-:Y:S02]  /*0120*/  ISETP.GE.AND P0, PT, R2, 0x1, PT ;  /* 0x000000010200780c */ /* 0x000fe40003f06270 */
[----:B--2---:R-:W-:-:S02]  /*0130*/  I2FP.F32.U32 R6, R6 ;  /* 0x0000000600067245 */ /* 0x004fc40000201000 */
[----:B---3--:R-:W-:-:S03]  /*0140*/  I2FP.F32.U32 R3, R3 ;  /* 0x0000000300037245 */ /* 0x008fc60000201000 */
[----:B------:R-:W-:Y:S01]  /*0150*/  FMUL R6, R6, 0.58700001239776611328 ;  /* 0x3f1645a206067820 */ /* 0x000fe20000400000 */
[----:B----4-:R-:W-:-:S03]  /*0160*/  I2FP.F32.U32 R8, R7 ;  /* 0x0000000700087245 */ /* 0x010fc60000201000 */
[----:B------:R-:W-:-:S04]  /*0170*/  FFMA R3, R3, 0.29899999499320983887, R6 ;  /* 0x3e99168703037823 */ /* 0x000fc80000000006 */
[----:B------:R-:W-:Y:S01]  /*0180*/  FFMA R3, R8, 0.11400000005960464478, R3 ;  /* 0x3de978d508037823 */ /* 0x000fe20000000003 */
[----:B------:R-:W-:Y:S06]  /*0190*/  @!P0 BRA `(.L_x_32) ;  /* 0x0000000000e08947 */ /* 0x000fec0003800000 */
[C---:B------:R-:W-:Y:S01]  /*01a0*/  ISETP.GE.U32.AND P1, PT, R2.reuse, 0x8, PT ;  /* 0x000000080200780c */ /* 0x040fe20003f26070 */
[----:B------:R0:W1:Y:S01]  /*01b0*/  F2I.U32.TRUNC.NTZ R7, R3 ;  /* 0x0000000300077305 */ /* 0x000062000020f000 */
[----:B------:R-:W-:Y:S01]  /*01c0*/  LOP3.LUT R8, R2, 0x7, RZ, 0xc0, !PT ;  /* 0x0000000702087812 */ /* 0x000fe200078ec0ff */
[----:B------:R-:W-:-:S03]  /*01d0*/  IMAD.MOV.U32 R9, RZ, RZ, RZ ;  /* 0x000000ffff097224 */ /* 0x000fc600078e00ff */
[----:B------:R-:W-:-:S07]  /*01e0*/  ISETP.NE.AND P0, PT, R8, RZ, PT ;  /* 0x000000ff0800720c */ /* 0x000fce0003f05270 */
[----:B0-----:R-:W-:Y:S06]  /*01f0*/  @!P1 BRA `(.L_x_33) ;  /* 0x00000000004c9947 */ /* 0x001fec0003800000 */
[----:B------:R-:W0:Y:S01]  /*0200*/  LDC.64 R12, c[0x0][0x388] ;  /* 0x0000e200ff0c7b82 */ /* 0x000e220000000a00 */
[----:B------:R-:W-:Y:S01]  /*0210*/  LOP3.LUT R9, R2, 0x7ffffff8, RZ, 0xc0, !PT ;  /* 0x7ffffff802097812 */ /* 0x000fe200078ec0ff */
[----:B------:R-:W-:-:S04]  /*0220*/  IMAD.MOV.U32 R11, RZ, RZ, R0 ;  /* 0x000000ffff0b7224 */ /* 0x000fc800078e0000 */
[----:B------:R-:W-:-:S07]  /*0230*/  IMAD.MOV R3, RZ, RZ, -R9 ;  /* 0x000000ffff037224 */ /* 0x000fce00078e0a09 */
.L_x_34:
[----:B------:R-:W-:Y:S01]  /*0240*/  SHF.R.S32.HI R6, RZ, 0x1f, R11 ;  /* 0x0000001fff067819 */ /* 0x000fe2000001140b */
[----:B------:R-:W-:Y:S01]  /*0250*/  VIADD R3, R3, 0x8 ;  /* 0x0000000803037836 */ /* 0x000fe20000000000 */
[C---:B0-2---:R-:W-:Y:S01]  /*0260*/  IADD3 R4, P1, P2, R11.reuse, 0x3, R12 ;  /* 0x000000030b047810 */ /* 0x045fe20007a3e00c */
[----:B------:R-:W-:-:S03]  /*0270*/  VIADD R11, R11, 0x8 ;  /* 0x000000080b0b7836 */ /* 0x000fc60000000000 */
[----:B------:R-:W-:Y:S02]  /*0280*/  IADD3.X R5, PT, PT, R6, R13, RZ, P1, P2 ;  /* 0x0000000d06057210 */ /* 0x000fe40000fe44ff */
[----:B------:R-:W-:-:S03]  /*0290*/  ISETP.NE.AND P1, PT, R3, RZ, PT ;  /* 0x000000ff0300720c */ /* 0x000fc60003f25270 */
[----:B-1----:R2:W-:Y:S04]  /*02a0*/  STG.E.U8 desc[UR4][R4.64+-0x3], R7 ;  /* 0xfffffd0704007986 */ /* 0x0025e8000c101104 */
        /* <DEDUP_REMOVED lines=8> */
.L_x_33:
[----:B------:R-:W-:Y:S05]  /*0330*/  @!P0 BRA `(.L_x_32) ;  /* 0x0000000000788947 */ /* 0x000fea0003800000 */
[----:B------:R-:W-:Y:S02]  /*0340*/  ISETP.GE.U32.AND P0, PT, R8, 0x4, PT ;  /* 0x000000040800780c */ /* 0x000fe40003f06070 */
[----:B------:R-:W-:-:S04]  /*0350*/  LOP3.LUT R3, R2, 0x3, RZ, 0xc0, !PT ;  /* 0x0000000302037812 */ /* 0x000fc800078ec0ff */
[----:B------:R-:W-:-:S07]  /*0360*/  ISETP.NE.AND P1, PT, R3, RZ, PT ;  /* 0x000000ff0300720c */ /* 0x000fce0003f25270 */
[----:B------:R-:W-:Y:S06]  /*0370*/  @!P0 BRA `(.L_x_35) ;  /* 0x0000000000248947 */ /* 0x000fec0003800000 */
[----:B------:R-:W0:Y:S01]  /*0380*/  LDCU.64 UR6, c[0x0][0x388] ;  /* 0x00007100ff0677ac */ /* 0x000e220008000a00 */
[----:B--2---:R-:W-:Y:S02]  /*0390*/  IMAD.IADD R5, R0, 0x1, R9 ;  /* 0x0000000100057824 */ /* 0x004fe400078e0209 */
[----:B------:R-:W-:-:S03]  /*03a0*/  VIADD R9, R9, 0x4 ;  /* 0x0000000409097836 */ /* 0x000fc60000000000 */
[----:B0-----:R-:W-:-:S04]  /*03b0*/  IADD3 R4, P0, PT, R5, UR6, RZ ;  /* 0x0000000605047c10 */ /* 0x001fc8000ff1e0ff */
[----:B------:R-:W-:-:S05]  /*03c0*/  LEA.HI.X.SX32 R5, R5, UR7, 0x1, P0 ;  /* 0x0000000705057c11 */ /* 0x000fca00080f0eff */
[----:B-1----:R0:W-:Y:S04]  /*03d0*/  STG.E.U8 desc[UR4][R4.64], R7 ;  /* 0x0000000704007986 */ /* 0x0021e8000c101104 */
[----:B------:R0:W-:Y:S04]  /*03e0*/  STG.E.U8 desc[UR4][R4.64+0x1], R7 ;  /* 0x0000010704007986 */ /* 0x0001e8000c101104 */
[----:B------:R0:W-:Y:S04]  /*03f0*/  STG.E.U8 desc[UR4][R4.64+0x2], R7 ;  /* 0x0000020704007986 */ /* 0x0001e8000c101104 */
[----:B------:R0:W-:Y:S02]  /*0400*/  STG.E.U8 desc[UR4][R4.64+0x3], R7 ;  /* 0x0000030704007986 */ /* 0x0001e4000c101104 */
.L_x_35:
[----:B------:R-:W-:Y:S05]  /*0410*/  @!P1 BRA `(.L_x_32) ;  /* 0x0000000000409947 */ /* 0x000fea0003800000 */
[----:B------:R-:W-:Y:S02]  /*0420*/  LOP3.LUT R2, R2, 0x1, RZ, 0xc0, !PT ;  /* 0x0000000102027812 */ /* 0x000fe400078ec0ff */
[----:B------:R-:W-:Y:S02]  /*0430*/  ISETP.NE.AND P1, PT, R3, 0x1, PT ;  /* 0x000000010300780c */ /* 0x000fe40003f25270 */
[----:B------:R-:W-:-:S13]  /*0440*/  ISETP.NE.U32.AND P0, PT, R2, 0x1, PT ;  /* 0x000000010200780c */ /* 0x000fda0003f05070 */
[----:B0-2---:R-:W0:Y:S01]  /*0450*/  @!P0 LDC.64 R4, c[0x0][0x388] ;  /* 0x0000e200ff048b82 */ /* 0x005e220000000a00 */
[----:B------:R-:W-:Y:S05]  /*0460*/  @!P1 BRA `(.L_x_36) ;  /* 0x00000000001c9947 */ /* 0x000fea0003800000 */
[----:B------:R-:W2:Y:S01]  /*0470*/  LDCU.64 UR6, c[0x0][0x388] ;  /* 0x00007100ff0677ac */ /* 0x000ea20008000a00 */
[----:B------:R-:W-:Y:S02]  /*0480*/  IMAD.IADD R3, R0, 0x1, R9 ;  /* 0x0000000100037824 */ /* 0x000fe400078e0209 */
[----:B------:R-:W-:-:S03]  /*0490*/  VIADD R9, R9, 0x2 ;  /* 0x0000000209097836 */ /* 0x000fc60000000000 */
[----:B--2---:R-:W-:-:S04]  /*04a0*/  IADD3 R2, P1, PT, R3, UR6, RZ ;  /* 0x0000000603027c10 */ /* 0x004fc8000ff3e0ff */
[----:B------:R-:W-:-:S05]  /*04b0*/  LEA.HI.X.SX32 R3, R3, UR7, 0x1, P1 ;  /* 0x0000000703037c11 */ /* 0x000fca00088f0eff */
[----:B-1----:R2:W-:Y:S04]  /*04c0*/  STG.E.U8 desc[UR4][R2.64], R7 ;  /* 0x0000000702007986 */ /* 0x0025e8000c101104 */
[----:B------:R2:W-:Y:S02]  /*04d0*/  STG.E.U8 desc[UR4][R2.64+0x1], R7 ;  /* 0x0000010702007986 */ /* 0x0005e4000c101104 */
.L_x_36:
[----:B------:R-:W-:-:S05]  /*04e0*/  @!P0 IMAD.IADD R0, R0, 0x1, R9 ;  /* 0x0000000100008824 */ /* 0x000fca00078e0209 */
[----:B0-2---:R-:W-:-:S04]  /*04f0*/  @!P0 IADD3 R2, P1, PT, R0, R4, RZ ;  /* 0x0000000400028210 */ /* 0x005fc80007f3e0ff */
[----:B------:R-:W-:-:S05]  /*0500*/  @!P0 LEA.HI.X.SX32 R3, R0, R5, 0x1, P1 ;  /* 0x0000000500038211 */ /* 0x000fca00008f0eff */
[----:B-1----:R3:W-:Y:S04]  /*0510*/  @!P0 STG.E.U8 desc[UR4][R2.64], R7 ;  /* 0x0000000702008986 */ /* 0x0027e8000c101104 */
.L_x_32:
[----:B0-2---:R-:W0:Y:S08]  /*0520*/  LDC R5, c[0x0][0x3ac] ;  /* 0x0000eb00ff057b82 */ /* 0x005e300000000800 */
[----:B---3--:R-:W0:Y:S02]  /*0530*/  LDC.64 R2, c[0x0][0x3a0] ;  /* 0x0000e800ff027b82 */ /* 0x008e240000000a00 */
[----:B0-----:R-:W-:Y:S01]  /*0540*/  STG.E desc[UR4][R2.64], R5 ;  /* 0x0000000502007986 */ /* 0x001fe2000c101904 */
[----:B------:R-:W-:Y:S05]  /*0550*/  EXIT ;  /* 0x000000000000794d */ /* 0x000fea0003800000 */
.L_x_37:
        /* <DEDUP_REMOVED lines=10> */
.L_x_41:


//--------------------- .nv.shared.reserved.0     --------------------------
	.section	.nv.shared.reserved.0,"aw",@nobits
	.weak		__nv_reservedSMEM_offset_0_alias
	.size		__nv_reservedSMEM_offset_0_alias, 0, 64
	.other		__nv_reservedSMEM_offset_0_alias,@"STO_CUDA_RESERVED_SHARED STV_DEFAULT"
__nv_reservedSMEM_offset_0_alias:
	.zero		0
	.zero		64


//--------------------- .nv.constant0._Z17cuda_thresholdingPhS_iiiiPiii --------------------------
	.section	.nv.constant0._Z17cuda_thresholdingPhS_iiiiPiii,"a",@progbits
	.sectionflags	@""
	.align	4
.nv.constant0._Z17cuda_thresholdingPhS_iiiiPiii:
	.zero		944


//--------------------- .nv.constant0._Z17cuda_invertColorsPhS_iiiPiii --------------------------
	.section	.nv.constant0._Z17cuda_invertColorsPhS_iiiPiii,"a",@progbits
	.sectionflags	@""
	.align	4
.nv.constant0._Z17cuda_invertColorsPhS_iiiPiii:
	.zero		944


//--------------------- .nv.constant0._Z22cuda_invertToGrayscalePhS_iiiPiii --------------------------
	.section	.nv.constant0._Z22cuda_invertToGrayscalePhS_iiiPiii,"a",@progbits
	.sectionflags	@""
	.align	4
.nv.constant0._Z22cuda_invertToGrayscalePhS_iiiPiii:
	.zero		944


//--------------------- SYMBOLS --------------------------

	.type		.nv.reservedSmem.offset0,@object
	.size		.nv.reservedSmem.offset0,0x4
